//
// Generated by NVIDIA NVVM Compiler
//
// Compiler Build ID: CL-36424714
// Cuda compilation tools, release 13.0, V13.0.88
// Based on NVVM 20.0.0
//

.version 9.0
.target sm_100
.address_size 64

	// .globl	_Z20generateRandomValuesPPiii
.global .align 4 .b8 precalc_xorwow_matrix[102400];
.global .align 4 .b8 precalc_xorwow_offset_matrix[102400];
.global .align 4 .b8 mrg32k3aM1[2304];
.global .align 4 .b8 mrg32k3aM2[2304];
.global .align 4 .b8 mrg32k3aM1SubSeq[2016];
.global .align 4 .b8 mrg32k3aM2SubSeq[2016];
.global .align 4 .b8 mrg32k3aM1Seq[2304];
.global .align 4 .b8 mrg32k3aM2Seq[2304];
.const .align 8 .b8 __cr_lgamma_table[72];

.visible .entry _Z20generateRandomValuesPPiii(
	.param .u64 .ptr .align 1 _Z20generateRandomValuesPPiii_param_0,
	.param .u32 _Z20generateRandomValuesPPiii_param_1,
	.param .u32 _Z20generateRandomValuesPPiii_param_2
)
{
	.local .align 8 .b8 	__local_depot0[48];
	.reg .b64 	%SP;
	.reg .b64 	%SPL;
	.reg .pred 	%p<127>;
	.reg .b32 	%r<2380>;
	.reg .b64 	%rd<51>;

	mov.u64 	%SPL, __local_depot0;
	ld.param.u64 	%rd18, [_Z20generateRandomValuesPPiii_param_0];
	ld.param.u32 	%r1079, [_Z20generateRandomValuesPPiii_param_1];
	ld.param.u32 	%r1078, [_Z20generateRandomValuesPPiii_param_2];
	mov.u32 	%r1081, %ctaid.x;
	mov.u32 	%r1082, %ntid.x;
	mov.u32 	%r1083, %tid.x;
	mad.lo.s32 	%r1, %r1081, %r1082, %r1083;
	mov.u32 	%r1084, %ctaid.y;
	mov.u32 	%r1085, %ntid.y;
	mov.u32 	%r1086, %tid.y;
	mad.lo.s32 	%r1087, %r1084, %r1085, %r1086;
	max.s32 	%r1088, %r1, %r1087;
	setp.ge.s32 	%p1, %r1088, %r1079;
	@%p1 bra 	$L__BB0_232;
	add.u64 	%rd1, %SPL, 0;
	cvt.s64.s32 	%rd2, %r1;
	cvt.u64.u32 	%rd3, %r1087;
	xor.b32  	%r1089, %r1078, -1429050551;
	mul.lo.s32 	%r1090, %r1089, 1099087573;
	setp.gt.s32 	%p2, %r1078, -1;
	selp.b32 	%r1091, -644748465, -1947113066, %p2;
	add.s32 	%r1092, %r1091, %r1090;
	add.s32 	%r3, %r1092, 6615241;
	add.s32 	%r2116, %r1090, 123456789;
	st.local.v2.u32 	[%rd1], {%r3, %r2116};
	xor.b32  	%r1093, %r1090, 362436069;
	add.s32 	%r1094, %r1091, 521288629;
	st.local.v2.u32 	[%rd1+8], {%r1093, %r1094};
	xor.b32  	%r1095, %r1091, 88675123;
	add.s32 	%r2112, %r1090, 5783321;
	st.local.v2.u32 	[%rd1+16], {%r1095, %r2112};
	setp.eq.s32 	%p3, %r1, 0;
	@%p3 bra 	$L__BB0_116;
	mov.b32 	%r1816, 0;
	mov.u64 	%rd49, %rd2;
$L__BB0_3:
	mov.u64 	%rd4, %rd49;
	and.b64  	%rd5, %rd4, 3;
	setp.eq.s64 	%p4, %rd5, 0;
	@%p4 bra 	$L__BB0_115;
	mul.wide.u32 	%rd20, %r1816, 3200;
	mov.u64 	%rd21, precalc_xorwow_matrix;
	add.s64 	%rd6, %rd21, %rd20;
	mov.b32 	%r2112, 0;
	mov.u32 	%r1832, %r2112;
	mov.u32 	%r1833, %r2112;
	mov.u32 	%r1834, %r2112;
	mov.u32 	%r2116, %r2112;
	mov.u32 	%r1824, %r2112;
$L__BB0_5:
	mul.wide.u32 	%rd22, %r1824, 4;
	add.s64 	%rd23, %rd1, %rd22;
	ld.local.u32 	%r17, [%rd23+4];
	shl.b32 	%r18, %r1824, 5;
	mov.b32 	%r1830, 0;
$L__BB0_6:
	.pragma "nounroll";
	shr.u32 	%r1099, %r17, %r1830;
	and.b32  	%r1100, %r1099, 1;
	setp.eq.b32 	%p5, %r1100, 1;
	not.pred 	%p6, %p5;
	add.s32 	%r1101, %r18, %r1830;
	mul.lo.s32 	%r1102, %r1101, 5;
	mul.wide.u32 	%rd24, %r1102, 4;
	add.s64 	%rd7, %rd6, %rd24;
	@%p6 bra 	$L__BB0_8;
	ld.global.u32 	%r1103, [%rd7];
	xor.b32  	%r2116, %r2116, %r1103;
	ld.global.u32 	%r1104, [%rd7+4];
	xor.b32  	%r1834, %r1834, %r1104;
	ld.global.u32 	%r1105, [%rd7+8];
	xor.b32  	%r1833, %r1833, %r1105;
	ld.global.u32 	%r1106, [%rd7+12];
	xor.b32  	%r1832, %r1832, %r1106;
	ld.global.u32 	%r1107, [%rd7+16];
	xor.b32  	%r2112, %r2112, %r1107;
$L__BB0_8:
	and.b32  	%r1109, %r1099, 2;
	setp.eq.s32 	%p7, %r1109, 0;
	@%p7 bra 	$L__BB0_10;
	ld.global.u32 	%r1110, [%rd7+20];
	xor.b32  	%r2116, %r2116, %r1110;
	ld.global.u32 	%r1111, [%rd7+24];
	xor.b32  	%r1834, %r1834, %r1111;
	ld.global.u32 	%r1112, [%rd7+28];
	xor.b32  	%r1833, %r1833, %r1112;
	ld.global.u32 	%r1113, [%rd7+32];
	xor.b32  	%r1832, %r1832, %r1113;
	ld.global.u32 	%r1114, [%rd7+36];
	xor.b32  	%r2112, %r2112, %r1114;
$L__BB0_10:
	and.b32  	%r1116, %r1099, 4;
	setp.eq.s32 	%p8, %r1116, 0;
	@%p8 bra 	$L__BB0_12;
	ld.global.u32 	%r1117, [%rd7+40];
	xor.b32  	%r2116, %r2116, %r1117;
	ld.global.u32 	%r1118, [%rd7+44];
	xor.b32  	%r1834, %r1834, %r1118;
	ld.global.u32 	%r1119, [%rd7+48];
	xor.b32  	%r1833, %r1833, %r1119;
	ld.global.u32 	%r1120, [%rd7+52];
	xor.b32  	%r1832, %r1832, %r1120;
	ld.global.u32 	%r1121, [%rd7+56];
	xor.b32  	%r2112, %r2112, %r1121;
$L__BB0_12:
	and.b32  	%r1123, %r1099, 8;
	setp.eq.s32 	%p9, %r1123, 0;
	@%p9 bra 	$L__BB0_14;
	ld.global.u32 	%r1124, [%rd7+60];
	xor.b32  	%r2116, %r2116, %r1124;
	ld.global.u32 	%r1125, [%rd7+64];
	xor.b32  	%r1834, %r1834, %r1125;
	ld.global.u32 	%r1126, [%rd7+68];
	xor.b32  	%r1833, %r1833, %r1126;
	ld.global.u32 	%r1127, [%rd7+72];
	xor.b32  	%r1832, %r1832, %r1127;
	ld.global.u32 	%r1128, [%rd7+76];
	xor.b32  	%r2112, %r2112, %r1128;
$L__BB0_14:
	and.b32  	%r1130, %r1099, 16;
	setp.eq.s32 	%p10, %r1130, 0;
	@%p10 bra 	$L__BB0_16;
	ld.global.u32 	%r1131, [%rd7+80];
	xor.b32  	%r2116, %r2116, %r1131;
	ld.global.u32 	%r1132, [%rd7+84];
	xor.b32  	%r1834, %r1834, %r1132;
	ld.global.u32 	%r1133, [%rd7+88];
	xor.b32  	%r1833, %r1833, %r1133;
	ld.global.u32 	%r1134, [%rd7+92];
	xor.b32  	%r1832, %r1832, %r1134;
	ld.global.u32 	%r1135, [%rd7+96];
	xor.b32  	%r2112, %r2112, %r1135;
$L__BB0_16:
	and.b32  	%r1137, %r1099, 32;
	setp.eq.s32 	%p11, %r1137, 0;
	@%p11 bra 	$L__BB0_18;
	ld.global.u32 	%r1138, [%rd7+100];
	xor.b32  	%r2116, %r2116, %r1138;
	ld.global.u32 	%r1139, [%rd7+104];
	xor.b32  	%r1834, %r1834, %r1139;
	ld.global.u32 	%r1140, [%rd7+108];
	xor.b32  	%r1833, %r1833, %r1140;
	ld.global.u32 	%r1141, [%rd7+112];
	xor.b32  	%r1832, %r1832, %r1141;
	ld.global.u32 	%r1142, [%rd7+116];
	xor.b32  	%r2112, %r2112, %r1142;
$L__BB0_18:
	and.b32  	%r1144, %r1099, 64;
	setp.eq.s32 	%p12, %r1144, 0;
	@%p12 bra 	$L__BB0_20;
	ld.global.u32 	%r1145, [%rd7+120];
	xor.b32  	%r2116, %r2116, %r1145;
	ld.global.u32 	%r1146, [%rd7+124];
	xor.b32  	%r1834, %r1834, %r1146;
	ld.global.u32 	%r1147, [%rd7+128];
	xor.b32  	%r1833, %r1833, %r1147;
	ld.global.u32 	%r1148, [%rd7+132];
	xor.b32  	%r1832, %r1832, %r1148;
	ld.global.u32 	%r1149, [%rd7+136];
	xor.b32  	%r2112, %r2112, %r1149;
$L__BB0_20:
	and.b32  	%r1151, %r1099, 128;
	setp.eq.s32 	%p13, %r1151, 0;
	@%p13 bra 	$L__BB0_22;
	ld.global.u32 	%r1152, [%rd7+140];
	xor.b32  	%r2116, %r2116, %r1152;
	ld.global.u32 	%r1153, [%rd7+144];
	xor.b32  	%r1834, %r1834, %r1153;
	ld.global.u32 	%r1154, [%rd7+148];
	xor.b32  	%r1833, %r1833, %r1154;
	ld.global.u32 	%r1155, [%rd7+152];
	xor.b32  	%r1832, %r1832, %r1155;
	ld.global.u32 	%r1156, [%rd7+156];
	xor.b32  	%r2112, %r2112, %r1156;
$L__BB0_22:
	and.b32  	%r1158, %r1099, 256;
	setp.eq.s32 	%p14, %r1158, 0;
	@%p14 bra 	$L__BB0_24;
	ld.global.u32 	%r1159, [%rd7+160];
	xor.b32  	%r2116, %r2116, %r1159;
	ld.global.u32 	%r1160, [%rd7+164];
	xor.b32  	%r1834, %r1834, %r1160;
	ld.global.u32 	%r1161, [%rd7+168];
	xor.b32  	%r1833, %r1833, %r1161;
	ld.global.u32 	%r1162, [%rd7+172];
	xor.b32  	%r1832, %r1832, %r1162;
	ld.global.u32 	%r1163, [%rd7+176];
	xor.b32  	%r2112, %r2112, %r1163;
$L__BB0_24:
	and.b32  	%r1165, %r1099, 512;
	setp.eq.s32 	%p15, %r1165, 0;
	@%p15 bra 	$L__BB0_26;
	ld.global.u32 	%r1166, [%rd7+180];
	xor.b32  	%r2116, %r2116, %r1166;
	ld.global.u32 	%r1167, [%rd7+184];
	xor.b32  	%r1834, %r1834, %r1167;
	ld.global.u32 	%r1168, [%rd7+188];
	xor.b32  	%r1833, %r1833, %r1168;
	ld.global.u32 	%r1169, [%rd7+192];
	xor.b32  	%r1832, %r1832, %r1169;
	ld.global.u32 	%r1170, [%rd7+196];
	xor.b32  	%r2112, %r2112, %r1170;
$L__BB0_26:
	and.b32  	%r1172, %r1099, 1024;
	setp.eq.s32 	%p16, %r1172, 0;
	@%p16 bra 	$L__BB0_28;
	ld.global.u32 	%r1173, [%rd7+200];
	xor.b32  	%r2116, %r2116, %r1173;
	ld.global.u32 	%r1174, [%rd7+204];
	xor.b32  	%r1834, %r1834, %r1174;
	ld.global.u32 	%r1175, [%rd7+208];
	xor.b32  	%r1833, %r1833, %r1175;
	ld.global.u32 	%r1176, [%rd7+212];
	xor.b32  	%r1832, %r1832, %r1176;
	ld.global.u32 	%r1177, [%rd7+216];
	xor.b32  	%r2112, %r2112, %r1177;
$L__BB0_28:
	and.b32  	%r1179, %r1099, 2048;
	setp.eq.s32 	%p17, %r1179, 0;
	@%p17 bra 	$L__BB0_30;
	ld.global.u32 	%r1180, [%rd7+220];
	xor.b32  	%r2116, %r2116, %r1180;
	ld.global.u32 	%r1181, [%rd7+224];
	xor.b32  	%r1834, %r1834, %r1181;
	ld.global.u32 	%r1182, [%rd7+228];
	xor.b32  	%r1833, %r1833, %r1182;
	ld.global.u32 	%r1183, [%rd7+232];
	xor.b32  	%r1832, %r1832, %r1183;
	ld.global.u32 	%r1184, [%rd7+236];
	xor.b32  	%r2112, %r2112, %r1184;
$L__BB0_30:
	and.b32  	%r1186, %r1099, 4096;
	setp.eq.s32 	%p18, %r1186, 0;
	@%p18 bra 	$L__BB0_32;
	ld.global.u32 	%r1187, [%rd7+240];
	xor.b32  	%r2116, %r2116, %r1187;
	ld.global.u32 	%r1188, [%rd7+244];
	xor.b32  	%r1834, %r1834, %r1188;
	ld.global.u32 	%r1189, [%rd7+248];
	xor.b32  	%r1833, %r1833, %r1189;
	ld.global.u32 	%r1190, [%rd7+252];
	xor.b32  	%r1832, %r1832, %r1190;
	ld.global.u32 	%r1191, [%rd7+256];
	xor.b32  	%r2112, %r2112, %r1191;
$L__BB0_32:
	and.b32  	%r1193, %r1099, 8192;
	setp.eq.s32 	%p19, %r1193, 0;
	@%p19 bra 	$L__BB0_34;
	ld.global.u32 	%r1194, [%rd7+260];
	xor.b32  	%r2116, %r2116, %r1194;
	ld.global.u32 	%r1195, [%rd7+264];
	xor.b32  	%r1834, %r1834, %r1195;
	ld.global.u32 	%r1196, [%rd7+268];
	xor.b32  	%r1833, %r1833, %r1196;
	ld.global.u32 	%r1197, [%rd7+272];
	xor.b32  	%r1832, %r1832, %r1197;
	ld.global.u32 	%r1198, [%rd7+276];
	xor.b32  	%r2112, %r2112, %r1198;
$L__BB0_34:
	and.b32  	%r1200, %r1099, 16384;
	setp.eq.s32 	%p20, %r1200, 0;
	@%p20 bra 	$L__BB0_36;
	ld.global.u32 	%r1201, [%rd7+280];
	xor.b32  	%r2116, %r2116, %r1201;
	ld.global.u32 	%r1202, [%rd7+284];
	xor.b32  	%r1834, %r1834, %r1202;
	ld.global.u32 	%r1203, [%rd7+288];
	xor.b32  	%r1833, %r1833, %r1203;
	ld.global.u32 	%r1204, [%rd7+292];
	xor.b32  	%r1832, %r1832, %r1204;
	ld.global.u32 	%r1205, [%rd7+296];
	xor.b32  	%r2112, %r2112, %r1205;
$L__BB0_36:
	and.b32  	%r1207, %r1099, 32768;
	setp.eq.s32 	%p21, %r1207, 0;
	@%p21 bra 	$L__BB0_38;
	ld.global.u32 	%r1208, [%rd7+300];
	xor.b32  	%r2116, %r2116, %r1208;
	ld.global.u32 	%r1209, [%rd7+304];
	xor.b32  	%r1834, %r1834, %r1209;
	ld.global.u32 	%r1210, [%rd7+308];
	xor.b32  	%r1833, %r1833, %r1210;
	ld.global.u32 	%r1211, [%rd7+312];
	xor.b32  	%r1832, %r1832, %r1211;
	ld.global.u32 	%r1212, [%rd7+316];
	xor.b32  	%r2112, %r2112, %r1212;
$L__BB0_38:
	add.s32 	%r1830, %r1830, 16;
	setp.ne.s32 	%p22, %r1830, 32;
	@%p22 bra 	$L__BB0_6;
	mad.lo.s32 	%r1213, %r1824, -31, %r18;
	add.s32 	%r1824, %r1213, 1;
	setp.ne.s32 	%p23, %r1824, 5;
	@%p23 bra 	$L__BB0_5;
	st.local.u32 	[%rd1+4], %r2116;
	st.local.v2.u32 	[%rd1+8], {%r1834, %r1833};
	st.local.v2.u32 	[%rd1+16], {%r1832, %r2112};
	setp.eq.s64 	%p24, %rd5, 1;
	@%p24 bra 	$L__BB0_115;
	mov.b32 	%r2112, 0;
	mov.u32 	%r1924, %r2112;
	mov.u32 	%r1925, %r2112;
	mov.u32 	%r1926, %r2112;
	mov.u32 	%r2116, %r2112;
	mov.u32 	%r1916, %r2112;
$L__BB0_42:
	mul.wide.u32 	%rd25, %r1916, 4;
	add.s64 	%rd26, %rd1, %rd25;
	ld.local.u32 	%r193, [%rd26+4];
	shl.b32 	%r194, %r1916, 5;
	mov.b32 	%r1922, 0;
$L__BB0_43:
	.pragma "nounroll";
	shr.u32 	%r1216, %r193, %r1922;
	and.b32  	%r1217, %r1216, 1;
	setp.eq.b32 	%p25, %r1217, 1;
	not.pred 	%p26, %p25;
	add.s32 	%r1218, %r194, %r1922;
	mul.lo.s32 	%r1219, %r1218, 5;
	mul.wide.u32 	%rd27, %r1219, 4;
	add.s64 	%rd8, %rd6, %rd27;
	@%p26 bra 	$L__BB0_45;
	ld.global.u32 	%r1220, [%rd8];
	xor.b32  	%r2116, %r2116, %r1220;
	ld.global.u32 	%r1221, [%rd8+4];
	xor.b32  	%r1926, %r1926, %r1221;
	ld.global.u32 	%r1222, [%rd8+8];
	xor.b32  	%r1925, %r1925, %r1222;
	ld.global.u32 	%r1223, [%rd8+12];
	xor.b32  	%r1924, %r1924, %r1223;
	ld.global.u32 	%r1224, [%rd8+16];
	xor.b32  	%r2112, %r2112, %r1224;
$L__BB0_45:
	and.b32  	%r1226, %r1216, 2;
	setp.eq.s32 	%p27, %r1226, 0;
	@%p27 bra 	$L__BB0_47;
	ld.global.u32 	%r1227, [%rd8+20];
	xor.b32  	%r2116, %r2116, %r1227;
	ld.global.u32 	%r1228, [%rd8+24];
	xor.b32  	%r1926, %r1926, %r1228;
	ld.global.u32 	%r1229, [%rd8+28];
	xor.b32  	%r1925, %r1925, %r1229;
	ld.global.u32 	%r1230, [%rd8+32];
	xor.b32  	%r1924, %r1924, %r1230;
	ld.global.u32 	%r1231, [%rd8+36];
	xor.b32  	%r2112, %r2112, %r1231;
$L__BB0_47:
	and.b32  	%r1233, %r1216, 4;
	setp.eq.s32 	%p28, %r1233, 0;
	@%p28 bra 	$L__BB0_49;
	ld.global.u32 	%r1234, [%rd8+40];
	xor.b32  	%r2116, %r2116, %r1234;
	ld.global.u32 	%r1235, [%rd8+44];
	xor.b32  	%r1926, %r1926, %r1235;
	ld.global.u32 	%r1236, [%rd8+48];
	xor.b32  	%r1925, %r1925, %r1236;
	ld.global.u32 	%r1237, [%rd8+52];
	xor.b32  	%r1924, %r1924, %r1237;
	ld.global.u32 	%r1238, [%rd8+56];
	xor.b32  	%r2112, %r2112, %r1238;
$L__BB0_49:
	and.b32  	%r1240, %r1216, 8;
	setp.eq.s32 	%p29, %r1240, 0;
	@%p29 bra 	$L__BB0_51;
	ld.global.u32 	%r1241, [%rd8+60];
	xor.b32  	%r2116, %r2116, %r1241;
	ld.global.u32 	%r1242, [%rd8+64];
	xor.b32  	%r1926, %r1926, %r1242;
	ld.global.u32 	%r1243, [%rd8+68];
	xor.b32  	%r1925, %r1925, %r1243;
	ld.global.u32 	%r1244, [%rd8+72];
	xor.b32  	%r1924, %r1924, %r1244;
	ld.global.u32 	%r1245, [%rd8+76];
	xor.b32  	%r2112, %r2112, %r1245;
$L__BB0_51:
	and.b32  	%r1247, %r1216, 16;
	setp.eq.s32 	%p30, %r1247, 0;
	@%p30 bra 	$L__BB0_53;
	ld.global.u32 	%r1248, [%rd8+80];
	xor.b32  	%r2116, %r2116, %r1248;
	ld.global.u32 	%r1249, [%rd8+84];
	xor.b32  	%r1926, %r1926, %r1249;
	ld.global.u32 	%r1250, [%rd8+88];
	xor.b32  	%r1925, %r1925, %r1250;
	ld.global.u32 	%r1251, [%rd8+92];
	xor.b32  	%r1924, %r1924, %r1251;
	ld.global.u32 	%r1252, [%rd8+96];
	xor.b32  	%r2112, %r2112, %r1252;
$L__BB0_53:
	and.b32  	%r1254, %r1216, 32;
	setp.eq.s32 	%p31, %r1254, 0;
	@%p31 bra 	$L__BB0_55;
	ld.global.u32 	%r1255, [%rd8+100];
	xor.b32  	%r2116, %r2116, %r1255;
	ld.global.u32 	%r1256, [%rd8+104];
	xor.b32  	%r1926, %r1926, %r1256;
	ld.global.u32 	%r1257, [%rd8+108];
	xor.b32  	%r1925, %r1925, %r1257;
	ld.global.u32 	%r1258, [%rd8+112];
	xor.b32  	%r1924, %r1924, %r1258;
	ld.global.u32 	%r1259, [%rd8+116];
	xor.b32  	%r2112, %r2112, %r1259;
$L__BB0_55:
	and.b32  	%r1261, %r1216, 64;
	setp.eq.s32 	%p32, %r1261, 0;
	@%p32 bra 	$L__BB0_57;
	ld.global.u32 	%r1262, [%rd8+120];
	xor.b32  	%r2116, %r2116, %r1262;
	ld.global.u32 	%r1263, [%rd8+124];
	xor.b32  	%r1926, %r1926, %r1263;
	ld.global.u32 	%r1264, [%rd8+128];
	xor.b32  	%r1925, %r1925, %r1264;
	ld.global.u32 	%r1265, [%rd8+132];
	xor.b32  	%r1924, %r1924, %r1265;
	ld.global.u32 	%r1266, [%rd8+136];
	xor.b32  	%r2112, %r2112, %r1266;
$L__BB0_57:
	and.b32  	%r1268, %r1216, 128;
	setp.eq.s32 	%p33, %r1268, 0;
	@%p33 bra 	$L__BB0_59;
	ld.global.u32 	%r1269, [%rd8+140];
	xor.b32  	%r2116, %r2116, %r1269;
	ld.global.u32 	%r1270, [%rd8+144];
	xor.b32  	%r1926, %r1926, %r1270;
	ld.global.u32 	%r1271, [%rd8+148];
	xor.b32  	%r1925, %r1925, %r1271;
	ld.global.u32 	%r1272, [%rd8+152];
	xor.b32  	%r1924, %r1924, %r1272;
	ld.global.u32 	%r1273, [%rd8+156];
	xor.b32  	%r2112, %r2112, %r1273;
$L__BB0_59:
	and.b32  	%r1275, %r1216, 256;
	setp.eq.s32 	%p34, %r1275, 0;
	@%p34 bra 	$L__BB0_61;
	ld.global.u32 	%r1276, [%rd8+160];
	xor.b32  	%r2116, %r2116, %r1276;
	ld.global.u32 	%r1277, [%rd8+164];
	xor.b32  	%r1926, %r1926, %r1277;
	ld.global.u32 	%r1278, [%rd8+168];
	xor.b32  	%r1925, %r1925, %r1278;
	ld.global.u32 	%r1279, [%rd8+172];
	xor.b32  	%r1924, %r1924, %r1279;
	ld.global.u32 	%r1280, [%rd8+176];
	xor.b32  	%r2112, %r2112, %r1280;
$L__BB0_61:
	and.b32  	%r1282, %r1216, 512;
	setp.eq.s32 	%p35, %r1282, 0;
	@%p35 bra 	$L__BB0_63;
	ld.global.u32 	%r1283, [%rd8+180];
	xor.b32  	%r2116, %r2116, %r1283;
	ld.global.u32 	%r1284, [%rd8+184];
	xor.b32  	%r1926, %r1926, %r1284;
	ld.global.u32 	%r1285, [%rd8+188];
	xor.b32  	%r1925, %r1925, %r1285;
	ld.global.u32 	%r1286, [%rd8+192];
	xor.b32  	%r1924, %r1924, %r1286;
	ld.global.u32 	%r1287, [%rd8+196];
	xor.b32  	%r2112, %r2112, %r1287;
$L__BB0_63:
	and.b32  	%r1289, %r1216, 1024;
	setp.eq.s32 	%p36, %r1289, 0;
	@%p36 bra 	$L__BB0_65;
	ld.global.u32 	%r1290, [%rd8+200];
	xor.b32  	%r2116, %r2116, %r1290;
	ld.global.u32 	%r1291, [%rd8+204];
	xor.b32  	%r1926, %r1926, %r1291;
	ld.global.u32 	%r1292, [%rd8+208];
	xor.b32  	%r1925, %r1925, %r1292;
	ld.global.u32 	%r1293, [%rd8+212];
	xor.b32  	%r1924, %r1924, %r1293;
	ld.global.u32 	%r1294, [%rd8+216];
	xor.b32  	%r2112, %r2112, %r1294;
$L__BB0_65:
	and.b32  	%r1296, %r1216, 2048;
	setp.eq.s32 	%p37, %r1296, 0;
	@%p37 bra 	$L__BB0_67;
	ld.global.u32 	%r1297, [%rd8+220];
	xor.b32  	%r2116, %r2116, %r1297;
	ld.global.u32 	%r1298, [%rd8+224];
	xor.b32  	%r1926, %r1926, %r1298;
	ld.global.u32 	%r1299, [%rd8+228];
	xor.b32  	%r1925, %r1925, %r1299;
	ld.global.u32 	%r1300, [%rd8+232];
	xor.b32  	%r1924, %r1924, %r1300;
	ld.global.u32 	%r1301, [%rd8+236];
	xor.b32  	%r2112, %r2112, %r1301;
$L__BB0_67:
	and.b32  	%r1303, %r1216, 4096;
	setp.eq.s32 	%p38, %r1303, 0;
	@%p38 bra 	$L__BB0_69;
	ld.global.u32 	%r1304, [%rd8+240];
	xor.b32  	%r2116, %r2116, %r1304;
	ld.global.u32 	%r1305, [%rd8+244];
	xor.b32  	%r1926, %r1926, %r1305;
	ld.global.u32 	%r1306, [%rd8+248];
	xor.b32  	%r1925, %r1925, %r1306;
	ld.global.u32 	%r1307, [%rd8+252];
	xor.b32  	%r1924, %r1924, %r1307;
	ld.global.u32 	%r1308, [%rd8+256];
	xor.b32  	%r2112, %r2112, %r1308;
$L__BB0_69:
	and.b32  	%r1310, %r1216, 8192;
	setp.eq.s32 	%p39, %r1310, 0;
	@%p39 bra 	$L__BB0_71;
	ld.global.u32 	%r1311, [%rd8+260];
	xor.b32  	%r2116, %r2116, %r1311;
	ld.global.u32 	%r1312, [%rd8+264];
	xor.b32  	%r1926, %r1926, %r1312;
	ld.global.u32 	%r1313, [%rd8+268];
	xor.b32  	%r1925, %r1925, %r1313;
	ld.global.u32 	%r1314, [%rd8+272];
	xor.b32  	%r1924, %r1924, %r1314;
	ld.global.u32 	%r1315, [%rd8+276];
	xor.b32  	%r2112, %r2112, %r1315;
$L__BB0_71:
	and.b32  	%r1317, %r1216, 16384;
	setp.eq.s32 	%p40, %r1317, 0;
	@%p40 bra 	$L__BB0_73;
	ld.global.u32 	%r1318, [%rd8+280];
	xor.b32  	%r2116, %r2116, %r1318;
	ld.global.u32 	%r1319, [%rd8+284];
	xor.b32  	%r1926, %r1926, %r1319;
	ld.global.u32 	%r1320, [%rd8+288];
	xor.b32  	%r1925, %r1925, %r1320;
	ld.global.u32 	%r1321, [%rd8+292];
	xor.b32  	%r1924, %r1924, %r1321;
	ld.global.u32 	%r1322, [%rd8+296];
	xor.b32  	%r2112, %r2112, %r1322;
$L__BB0_73:
	and.b32  	%r1324, %r1216, 32768;
	setp.eq.s32 	%p41, %r1324, 0;
	@%p41 bra 	$L__BB0_75;
	ld.global.u32 	%r1325, [%rd8+300];
	xor.b32  	%r2116, %r2116, %r1325;
	ld.global.u32 	%r1326, [%rd8+304];
	xor.b32  	%r1926, %r1926, %r1326;
	ld.global.u32 	%r1327, [%rd8+308];
	xor.b32  	%r1925, %r1925, %r1327;
	ld.global.u32 	%r1328, [%rd8+312];
	xor.b32  	%r1924, %r1924, %r1328;
	ld.global.u32 	%r1329, [%rd8+316];
	xor.b32  	%r2112, %r2112, %r1329;
$L__BB0_75:
	add.s32 	%r1922, %r1922, 16;
	setp.ne.s32 	%p42, %r1922, 32;
	@%p42 bra 	$L__BB0_43;
	mad.lo.s32 	%r1330, %r1916, -31, %r194;
	add.s32 	%r1916, %r1330, 1;
	setp.ne.s32 	%p43, %r1916, 5;
	@%p43 bra 	$L__BB0_42;
	st.local.u32 	[%rd1+4], %r2116;
	st.local.v2.u32 	[%rd1+8], {%r1926, %r1925};
	st.local.v2.u32 	[%rd1+16], {%r1924, %r2112};
	setp.ne.s64 	%p44, %rd5, 3;
	@%p44 bra 	$L__BB0_115;
	mov.b32 	%r2112, 0;
	mov.u32 	%r2016, %r2112;
	mov.u32 	%r2017, %r2112;
	mov.u32 	%r2018, %r2112;
	mov.u32 	%r2116, %r2112;
	mov.u32 	%r2008, %r2112;
$L__BB0_79:
	mul.wide.u32 	%rd28, %r2008, 4;
	add.s64 	%rd29, %rd1, %rd28;
	ld.local.u32 	%r369, [%rd29+4];
	shl.b32 	%r370, %r2008, 5;
	mov.b32 	%r2014, 0;
$L__BB0_80:
	.pragma "nounroll";
	shr.u32 	%r1333, %r369, %r2014;
	and.b32  	%r1334, %r1333, 1;
	setp.eq.b32 	%p45, %r1334, 1;
	not.pred 	%p46, %p45;
	add.s32 	%r1335, %r370, %r2014;
	mul.lo.s32 	%r1336, %r1335, 5;
	mul.wide.u32 	%rd30, %r1336, 4;
	add.s64 	%rd9, %rd6, %rd30;
	@%p46 bra 	$L__BB0_82;
	ld.global.u32 	%r1337, [%rd9];
	xor.b32  	%r2116, %r2116, %r1337;
	ld.global.u32 	%r1338, [%rd9+4];
	xor.b32  	%r2018, %r2018, %r1338;
	ld.global.u32 	%r1339, [%rd9+8];
	xor.b32  	%r2017, %r2017, %r1339;
	ld.global.u32 	%r1340, [%rd9+12];
	xor.b32  	%r2016, %r2016, %r1340;
	ld.global.u32 	%r1341, [%rd9+16];
	xor.b32  	%r2112, %r2112, %r1341;
$L__BB0_82:
	and.b32  	%r1343, %r1333, 2;
	setp.eq.s32 	%p47, %r1343, 0;
	@%p47 bra 	$L__BB0_84;
	ld.global.u32 	%r1344, [%rd9+20];
	xor.b32  	%r2116, %r2116, %r1344;
	ld.global.u32 	%r1345, [%rd9+24];
	xor.b32  	%r2018, %r2018, %r1345;
	ld.global.u32 	%r1346, [%rd9+28];
	xor.b32  	%r2017, %r2017, %r1346;
	ld.global.u32 	%r1347, [%rd9+32];
	xor.b32  	%r2016, %r2016, %r1347;
	ld.global.u32 	%r1348, [%rd9+36];
	xor.b32  	%r2112, %r2112, %r1348;
$L__BB0_84:
	and.b32  	%r1350, %r1333, 4;
	setp.eq.s32 	%p48, %r1350, 0;
	@%p48 bra 	$L__BB0_86;
	ld.global.u32 	%r1351, [%rd9+40];
	xor.b32  	%r2116, %r2116, %r1351;
	ld.global.u32 	%r1352, [%rd9+44];
	xor.b32  	%r2018, %r2018, %r1352;
	ld.global.u32 	%r1353, [%rd9+48];
	xor.b32  	%r2017, %r2017, %r1353;
	ld.global.u32 	%r1354, [%rd9+52];
	xor.b32  	%r2016, %r2016, %r1354;
	ld.global.u32 	%r1355, [%rd9+56];
	xor.b32  	%r2112, %r2112, %r1355;
$L__BB0_86:
	and.b32  	%r1357, %r1333, 8;
	setp.eq.s32 	%p49, %r1357, 0;
	@%p49 bra 	$L__BB0_88;
	ld.global.u32 	%r1358, [%rd9+60];
	xor.b32  	%r2116, %r2116, %r1358;
	ld.global.u32 	%r1359, [%rd9+64];
	xor.b32  	%r2018, %r2018, %r1359;
	ld.global.u32 	%r1360, [%rd9+68];
	xor.b32  	%r2017, %r2017, %r1360;
	ld.global.u32 	%r1361, [%rd9+72];
	xor.b32  	%r2016, %r2016, %r1361;
	ld.global.u32 	%r1362, [%rd9+76];
	xor.b32  	%r2112, %r2112, %r1362;
$L__BB0_88:
	and.b32  	%r1364, %r1333, 16;
	setp.eq.s32 	%p50, %r1364, 0;
	@%p50 bra 	$L__BB0_90;
	ld.global.u32 	%r1365, [%rd9+80];
	xor.b32  	%r2116, %r2116, %r1365;
	ld.global.u32 	%r1366, [%rd9+84];
	xor.b32  	%r2018, %r2018, %r1366;
	ld.global.u32 	%r1367, [%rd9+88];
	xor.b32  	%r2017, %r2017, %r1367;
	ld.global.u32 	%r1368, [%rd9+92];
	xor.b32  	%r2016, %r2016, %r1368;
	ld.global.u32 	%r1369, [%rd9+96];
	xor.b32  	%r2112, %r2112, %r1369;
$L__BB0_90:
	and.b32  	%r1371, %r1333, 32;
	setp.eq.s32 	%p51, %r1371, 0;
	@%p51 bra 	$L__BB0_92;
	ld.global.u32 	%r1372, [%rd9+100];
	xor.b32  	%r2116, %r2116, %r1372;
	ld.global.u32 	%r1373, [%rd9+104];
	xor.b32  	%r2018, %r2018, %r1373;
	ld.global.u32 	%r1374, [%rd9+108];
	xor.b32  	%r2017, %r2017, %r1374;
	ld.global.u32 	%r1375, [%rd9+112];
	xor.b32  	%r2016, %r2016, %r1375;
	ld.global.u32 	%r1376, [%rd9+116];
	xor.b32  	%r2112, %r2112, %r1376;
$L__BB0_92:
	and.b32  	%r1378, %r1333, 64;
	setp.eq.s32 	%p52, %r1378, 0;
	@%p52 bra 	$L__BB0_94;
	ld.global.u32 	%r1379, [%rd9+120];
	xor.b32  	%r2116, %r2116, %r1379;
	ld.global.u32 	%r1380, [%rd9+124];
	xor.b32  	%r2018, %r2018, %r1380;
	ld.global.u32 	%r1381, [%rd9+128];
	xor.b32  	%r2017, %r2017, %r1381;
	ld.global.u32 	%r1382, [%rd9+132];
	xor.b32  	%r2016, %r2016, %r1382;
	ld.global.u32 	%r1383, [%rd9+136];
	xor.b32  	%r2112, %r2112, %r1383;
$L__BB0_94:
	and.b32  	%r1385, %r1333, 128;
	setp.eq.s32 	%p53, %r1385, 0;
	@%p53 bra 	$L__BB0_96;
	ld.global.u32 	%r1386, [%rd9+140];
	xor.b32  	%r2116, %r2116, %r1386;
	ld.global.u32 	%r1387, [%rd9+144];
	xor.b32  	%r2018, %r2018, %r1387;
	ld.global.u32 	%r1388, [%rd9+148];
	xor.b32  	%r2017, %r2017, %r1388;
	ld.global.u32 	%r1389, [%rd9+152];
	xor.b32  	%r2016, %r2016, %r1389;
	ld.global.u32 	%r1390, [%rd9+156];
	xor.b32  	%r2112, %r2112, %r1390;
$L__BB0_96:
	and.b32  	%r1392, %r1333, 256;
	setp.eq.s32 	%p54, %r1392, 0;
	@%p54 bra 	$L__BB0_98;
	ld.global.u32 	%r1393, [%rd9+160];
	xor.b32  	%r2116, %r2116, %r1393;
	ld.global.u32 	%r1394, [%rd9+164];
	xor.b32  	%r2018, %r2018, %r1394;
	ld.global.u32 	%r1395, [%rd9+168];
	xor.b32  	%r2017, %r2017, %r1395;
	ld.global.u32 	%r1396, [%rd9+172];
	xor.b32  	%r2016, %r2016, %r1396;
	ld.global.u32 	%r1397, [%rd9+176];
	xor.b32  	%r2112, %r2112, %r1397;
$L__BB0_98:
	and.b32  	%r1399, %r1333, 512;
	setp.eq.s32 	%p55, %r1399, 0;
	@%p55 bra 	$L__BB0_100;
	ld.global.u32 	%r1400, [%rd9+180];
	xor.b32  	%r2116, %r2116, %r1400;
	ld.global.u32 	%r1401, [%rd9+184];
	xor.b32  	%r2018, %r2018, %r1401;
	ld.global.u32 	%r1402, [%rd9+188];
	xor.b32  	%r2017, %r2017, %r1402;
	ld.global.u32 	%r1403, [%rd9+192];
	xor.b32  	%r2016, %r2016, %r1403;
	ld.global.u32 	%r1404, [%rd9+196];
	xor.b32  	%r2112, %r2112, %r1404;
$L__BB0_100:
	and.b32  	%r1406, %r1333, 1024;
	setp.eq.s32 	%p56, %r1406, 0;
	@%p56 bra 	$L__BB0_102;
	ld.global.u32 	%r1407, [%rd9+200];
	xor.b32  	%r2116, %r2116, %r1407;
	ld.global.u32 	%r1408, [%rd9+204];
	xor.b32  	%r2018, %r2018, %r1408;
	ld.global.u32 	%r1409, [%rd9+208];
	xor.b32  	%r2017, %r2017, %r1409;
	ld.global.u32 	%r1410, [%rd9+212];
	xor.b32  	%r2016, %r2016, %r1410;
	ld.global.u32 	%r1411, [%rd9+216];
	xor.b32  	%r2112, %r2112, %r1411;
$L__BB0_102:
	and.b32  	%r1413, %r1333, 2048;
	setp.eq.s32 	%p57, %r1413, 0;
	@%p57 bra 	$L__BB0_104;
	ld.global.u32 	%r1414, [%rd9+220];
	xor.b32  	%r2116, %r2116, %r1414;
	ld.global.u32 	%r1415, [%rd9+224];
	xor.b32  	%r2018, %r2018, %r1415;
	ld.global.u32 	%r1416, [%rd9+228];
	xor.b32  	%r2017, %r2017, %r1416;
	ld.global.u32 	%r1417, [%rd9+232];
	xor.b32  	%r2016, %r2016, %r1417;
	ld.global.u32 	%r1418, [%rd9+236];
	xor.b32  	%r2112, %r2112, %r1418;
$L__BB0_104:
	and.b32  	%r1420, %r1333, 4096;
	setp.eq.s32 	%p58, %r1420, 0;
	@%p58 bra 	$L__BB0_106;
	ld.global.u32 	%r1421, [%rd9+240];
	xor.b32  	%r2116, %r2116, %r1421;
	ld.global.u32 	%r1422, [%rd9+244];
	xor.b32  	%r2018, %r2018, %r1422;
	ld.global.u32 	%r1423, [%rd9+248];
	xor.b32  	%r2017, %r2017, %r1423;
	ld.global.u32 	%r1424, [%rd9+252];
	xor.b32  	%r2016, %r2016, %r1424;
	ld.global.u32 	%r1425, [%rd9+256];
	xor.b32  	%r2112, %r2112, %r1425;
$L__BB0_106:
	and.b32  	%r1427, %r1333, 8192;
	setp.eq.s32 	%p59, %r1427, 0;
	@%p59 bra 	$L__BB0_108;
	ld.global.u32 	%r1428, [%rd9+260];
	xor.b32  	%r2116, %r2116, %r1428;
	ld.global.u32 	%r1429, [%rd9+264];
	xor.b32  	%r2018, %r2018, %r1429;
	ld.global.u32 	%r1430, [%rd9+268];
	xor.b32  	%r2017, %r2017, %r1430;
	ld.global.u32 	%r1431, [%rd9+272];
	xor.b32  	%r2016, %r2016, %r1431;
	ld.global.u32 	%r1432, [%rd9+276];
	xor.b32  	%r2112, %r2112, %r1432;
$L__BB0_108:
	and.b32  	%r1434, %r1333, 16384;
	setp.eq.s32 	%p60, %r1434, 0;
	@%p60 bra 	$L__BB0_110;
	ld.global.u32 	%r1435, [%rd9+280];
	xor.b32  	%r2116, %r2116, %r1435;
	ld.global.u32 	%r1436, [%rd9+284];
	xor.b32  	%r2018, %r2018, %r1436;
	ld.global.u32 	%r1437, [%rd9+288];
	xor.b32  	%r2017, %r2017, %r1437;
	ld.global.u32 	%r1438, [%rd9+292];
	xor.b32  	%r2016, %r2016, %r1438;
	ld.global.u32 	%r1439, [%rd9+296];
	xor.b32  	%r2112, %r2112, %r1439;
$L__BB0_110:
	and.b32  	%r1441, %r1333, 32768;
	setp.eq.s32 	%p61, %r1441, 0;
	@%p61 bra 	$L__BB0_112;
	ld.global.u32 	%r1442, [%rd9+300];
	xor.b32  	%r2116, %r2116, %r1442;
	ld.global.u32 	%r1443, [%rd9+304];
	xor.b32  	%r2018, %r2018, %r1443;
	ld.global.u32 	%r1444, [%rd9+308];
	xor.b32  	%r2017, %r2017, %r1444;
	ld.global.u32 	%r1445, [%rd9+312];
	xor.b32  	%r2016, %r2016, %r1445;
	ld.global.u32 	%r1446, [%rd9+316];
	xor.b32  	%r2112, %r2112, %r1446;
$L__BB0_112:
	add.s32 	%r2014, %r2014, 16;
	setp.ne.s32 	%p62, %r2014, 32;
	@%p62 bra 	$L__BB0_80;
	mad.lo.s32 	%r1447, %r2008, -31, %r370;
	add.s32 	%r2008, %r1447, 1;
	setp.ne.s32 	%p63, %r2008, 5;
	@%p63 bra 	$L__BB0_79;
	st.local.u32 	[%rd1+4], %r2116;
	st.local.v2.u32 	[%rd1+8], {%r2018, %r2017};
	st.local.v2.u32 	[%rd1+16], {%r2016, %r2112};
$L__BB0_115:
	shr.u64 	%rd49, %rd4, 2;
	add.s32 	%r1816, %r1816, 1;
	setp.lt.u64 	%p64, %rd4, 4;
	@%p64 bra 	$L__BB0_116;
	bra.uni 	$L__BB0_3;
$L__BB0_116:
	setp.eq.s32 	%p65, %r1087, 0;
	@%p65 bra 	$L__BB0_231;
	mov.b32 	%r2099, 0;
	mov.u64 	%rd32, precalc_xorwow_offset_matrix;
	mov.u64 	%rd50, %rd3;
$L__BB0_118:
	mov.u64 	%rd11, %rd50;
	and.b64  	%rd12, %rd11, 3;
	setp.eq.s64 	%p66, %rd12, 0;
	@%p66 bra 	$L__BB0_230;
	mul.wide.u32 	%rd31, %r2099, 3200;
	add.s64 	%rd13, %rd32, %rd31;
	mov.b32 	%r2112, 0;
	mov.u32 	%r2113, %r2112;
	mov.u32 	%r2114, %r2112;
	mov.u32 	%r2115, %r2112;
	mov.u32 	%r2116, %r2112;
	mov.u32 	%r2105, %r2112;
$L__BB0_120:
	mul.wide.u32 	%rd33, %r2105, 4;
	add.s64 	%rd34, %rd1, %rd33;
	ld.local.u32 	%r551, [%rd34+4];
	shl.b32 	%r552, %r2105, 5;
	mov.b32 	%r2111, 0;
$L__BB0_121:
	.pragma "nounroll";
	shr.u32 	%r1451, %r551, %r2111;
	and.b32  	%r1452, %r1451, 1;
	setp.eq.b32 	%p67, %r1452, 1;
	not.pred 	%p68, %p67;
	add.s32 	%r1453, %r552, %r2111;
	mul.lo.s32 	%r1454, %r1453, 5;
	mul.wide.u32 	%rd35, %r1454, 4;
	add.s64 	%rd14, %rd13, %rd35;
	@%p68 bra 	$L__BB0_123;
	ld.global.u32 	%r1455, [%rd14];
	xor.b32  	%r2116, %r2116, %r1455;
	ld.global.u32 	%r1456, [%rd14+4];
	xor.b32  	%r2115, %r2115, %r1456;
	ld.global.u32 	%r1457, [%rd14+8];
	xor.b32  	%r2114, %r2114, %r1457;
	ld.global.u32 	%r1458, [%rd14+12];
	xor.b32  	%r2113, %r2113, %r1458;
	ld.global.u32 	%r1459, [%rd14+16];
	xor.b32  	%r2112, %r2112, %r1459;
$L__BB0_123:
	and.b32  	%r1461, %r1451, 2;
	setp.eq.s32 	%p69, %r1461, 0;
	@%p69 bra 	$L__BB0_125;
	ld.global.u32 	%r1462, [%rd14+20];
	xor.b32  	%r2116, %r2116, %r1462;
	ld.global.u32 	%r1463, [%rd14+24];
	xor.b32  	%r2115, %r2115, %r1463;
	ld.global.u32 	%r1464, [%rd14+28];
	xor.b32  	%r2114, %r2114, %r1464;
	ld.global.u32 	%r1465, [%rd14+32];
	xor.b32  	%r2113, %r2113, %r1465;
	ld.global.u32 	%r1466, [%rd14+36];
	xor.b32  	%r2112, %r2112, %r1466;
$L__BB0_125:
	and.b32  	%r1468, %r1451, 4;
	setp.eq.s32 	%p70, %r1468, 0;
	@%p70 bra 	$L__BB0_127;
	ld.global.u32 	%r1469, [%rd14+40];
	xor.b32  	%r2116, %r2116, %r1469;
	ld.global.u32 	%r1470, [%rd14+44];
	xor.b32  	%r2115, %r2115, %r1470;
	ld.global.u32 	%r1471, [%rd14+48];
	xor.b32  	%r2114, %r2114, %r1471;
	ld.global.u32 	%r1472, [%rd14+52];
	xor.b32  	%r2113, %r2113, %r1472;
	ld.global.u32 	%r1473, [%rd14+56];
	xor.b32  	%r2112, %r2112, %r1473;
$L__BB0_127:
	and.b32  	%r1475, %r1451, 8;
	setp.eq.s32 	%p71, %r1475, 0;
	@%p71 bra 	$L__BB0_129;
	ld.global.u32 	%r1476, [%rd14+60];
	xor.b32  	%r2116, %r2116, %r1476;
	ld.global.u32 	%r1477, [%rd14+64];
	xor.b32  	%r2115, %r2115, %r1477;
	ld.global.u32 	%r1478, [%rd14+68];
	xor.b32  	%r2114, %r2114, %r1478;
	ld.global.u32 	%r1479, [%rd14+72];
	xor.b32  	%r2113, %r2113, %r1479;
	ld.global.u32 	%r1480, [%rd14+76];
	xor.b32  	%r2112, %r2112, %r1480;
$L__BB0_129:
	and.b32  	%r1482, %r1451, 16;
	setp.eq.s32 	%p72, %r1482, 0;
	@%p72 bra 	$L__BB0_131;
	ld.global.u32 	%r1483, [%rd14+80];
	xor.b32  	%r2116, %r2116, %r1483;
	ld.global.u32 	%r1484, [%rd14+84];
	xor.b32  	%r2115, %r2115, %r1484;
	ld.global.u32 	%r1485, [%rd14+88];
	xor.b32  	%r2114, %r2114, %r1485;
	ld.global.u32 	%r1486, [%rd14+92];
	xor.b32  	%r2113, %r2113, %r1486;
	ld.global.u32 	%r1487, [%rd14+96];
	xor.b32  	%r2112, %r2112, %r1487;
$L__BB0_131:
	and.b32  	%r1489, %r1451, 32;
	setp.eq.s32 	%p73, %r1489, 0;
	@%p73 bra 	$L__BB0_133;
	ld.global.u32 	%r1490, [%rd14+100];
	xor.b32  	%r2116, %r2116, %r1490;
	ld.global.u32 	%r1491, [%rd14+104];
	xor.b32  	%r2115, %r2115, %r1491;
	ld.global.u32 	%r1492, [%rd14+108];
	xor.b32  	%r2114, %r2114, %r1492;
	ld.global.u32 	%r1493, [%rd14+112];
	xor.b32  	%r2113, %r2113, %r1493;
	ld.global.u32 	%r1494, [%rd14+116];
	xor.b32  	%r2112, %r2112, %r1494;
$L__BB0_133:
	and.b32  	%r1496, %r1451, 64;
	setp.eq.s32 	%p74, %r1496, 0;
	@%p74 bra 	$L__BB0_135;
	ld.global.u32 	%r1497, [%rd14+120];
	xor.b32  	%r2116, %r2116, %r1497;
	ld.global.u32 	%r1498, [%rd14+124];
	xor.b32  	%r2115, %r2115, %r1498;
	ld.global.u32 	%r1499, [%rd14+128];
	xor.b32  	%r2114, %r2114, %r1499;
	ld.global.u32 	%r1500, [%rd14+132];
	xor.b32  	%r2113, %r2113, %r1500;
	ld.global.u32 	%r1501, [%rd14+136];
	xor.b32  	%r2112, %r2112, %r1501;
$L__BB0_135:
	and.b32  	%r1503, %r1451, 128;
	setp.eq.s32 	%p75, %r1503, 0;
	@%p75 bra 	$L__BB0_137;
	ld.global.u32 	%r1504, [%rd14+140];
	xor.b32  	%r2116, %r2116, %r1504;
	ld.global.u32 	%r1505, [%rd14+144];
	xor.b32  	%r2115, %r2115, %r1505;
	ld.global.u32 	%r1506, [%rd14+148];
	xor.b32  	%r2114, %r2114, %r1506;
	ld.global.u32 	%r1507, [%rd14+152];
	xor.b32  	%r2113, %r2113, %r1507;
	ld.global.u32 	%r1508, [%rd14+156];
	xor.b32  	%r2112, %r2112, %r1508;
$L__BB0_137:
	and.b32  	%r1510, %r1451, 256;
	setp.eq.s32 	%p76, %r1510, 0;
	@%p76 bra 	$L__BB0_139;
	ld.global.u32 	%r1511, [%rd14+160];
	xor.b32  	%r2116, %r2116, %r1511;
	ld.global.u32 	%r1512, [%rd14+164];
	xor.b32  	%r2115, %r2115, %r1512;
	ld.global.u32 	%r1513, [%rd14+168];
	xor.b32  	%r2114, %r2114, %r1513;
	ld.global.u32 	%r1514, [%rd14+172];
	xor.b32  	%r2113, %r2113, %r1514;
	ld.global.u32 	%r1515, [%rd14+176];
	xor.b32  	%r2112, %r2112, %r1515;
$L__BB0_139:
	and.b32  	%r1517, %r1451, 512;
	setp.eq.s32 	%p77, %r1517, 0;
	@%p77 bra 	$L__BB0_141;
	ld.global.u32 	%r1518, [%rd14+180];
	xor.b32  	%r2116, %r2116, %r1518;
	ld.global.u32 	%r1519, [%rd14+184];
	xor.b32  	%r2115, %r2115, %r1519;
	ld.global.u32 	%r1520, [%rd14+188];
	xor.b32  	%r2114, %r2114, %r1520;
	ld.global.u32 	%r1521, [%rd14+192];
	xor.b32  	%r2113, %r2113, %r1521;
	ld.global.u32 	%r1522, [%rd14+196];
	xor.b32  	%r2112, %r2112, %r1522;
$L__BB0_141:
	and.b32  	%r1524, %r1451, 1024;
	setp.eq.s32 	%p78, %r1524, 0;
	@%p78 bra 	$L__BB0_143;
	ld.global.u32 	%r1525, [%rd14+200];
	xor.b32  	%r2116, %r2116, %r1525;
	ld.global.u32 	%r1526, [%rd14+204];
	xor.b32  	%r2115, %r2115, %r1526;
	ld.global.u32 	%r1527, [%rd14+208];
	xor.b32  	%r2114, %r2114, %r1527;
	ld.global.u32 	%r1528, [%rd14+212];
	xor.b32  	%r2113, %r2113, %r1528;
	ld.global.u32 	%r1529, [%rd14+216];
	xor.b32  	%r2112, %r2112, %r1529;
$L__BB0_143:
	and.b32  	%r1531, %r1451, 2048;
	setp.eq.s32 	%p79, %r1531, 0;
	@%p79 bra 	$L__BB0_145;
	ld.global.u32 	%r1532, [%rd14+220];
	xor.b32  	%r2116, %r2116, %r1532;
	ld.global.u32 	%r1533, [%rd14+224];
	xor.b32  	%r2115, %r2115, %r1533;
	ld.global.u32 	%r1534, [%rd14+228];
	xor.b32  	%r2114, %r2114, %r1534;
	ld.global.u32 	%r1535, [%rd14+232];
	xor.b32  	%r2113, %r2113, %r1535;
	ld.global.u32 	%r1536, [%rd14+236];
	xor.b32  	%r2112, %r2112, %r1536;
$L__BB0_145:
	and.b32  	%r1538, %r1451, 4096;
	setp.eq.s32 	%p80, %r1538, 0;
	@%p80 bra 	$L__BB0_147;
	ld.global.u32 	%r1539, [%rd14+240];
	xor.b32  	%r2116, %r2116, %r1539;
	ld.global.u32 	%r1540, [%rd14+244];
	xor.b32  	%r2115, %r2115, %r1540;
	ld.global.u32 	%r1541, [%rd14+248];
	xor.b32  	%r2114, %r2114, %r1541;
	ld.global.u32 	%r1542, [%rd14+252];
	xor.b32  	%r2113, %r2113, %r1542;
	ld.global.u32 	%r1543, [%rd14+256];
	xor.b32  	%r2112, %r2112, %r1543;
$L__BB0_147:
	and.b32  	%r1545, %r1451, 8192;
	setp.eq.s32 	%p81, %r1545, 0;
	@%p81 bra 	$L__BB0_149;
	ld.global.u32 	%r1546, [%rd14+260];
	xor.b32  	%r2116, %r2116, %r1546;
	ld.global.u32 	%r1547, [%rd14+264];
	xor.b32  	%r2115, %r2115, %r1547;
	ld.global.u32 	%r1548, [%rd14+268];
	xor.b32  	%r2114, %r2114, %r1548;
	ld.global.u32 	%r1549, [%rd14+272];
	xor.b32  	%r2113, %r2113, %r1549;
	ld.global.u32 	%r1550, [%rd14+276];
	xor.b32  	%r2112, %r2112, %r1550;
$L__BB0_149:
	and.b32  	%r1552, %r1451, 16384;
	setp.eq.s32 	%p82, %r1552, 0;
	@%p82 bra 	$L__BB0_151;
	ld.global.u32 	%r1553, [%rd14+280];
	xor.b32  	%r2116, %r2116, %r1553;
	ld.global.u32 	%r1554, [%rd14+284];
	xor.b32  	%r2115, %r2115, %r1554;
	ld.global.u32 	%r1555, [%rd14+288];
	xor.b32  	%r2114, %r2114, %r1555;
	ld.global.u32 	%r1556, [%rd14+292];
	xor.b32  	%r2113, %r2113, %r1556;
	ld.global.u32 	%r1557, [%rd14+296];
	xor.b32  	%r2112, %r2112, %r1557;
$L__BB0_151:
	and.b32  	%r1559, %r1451, 32768;
	setp.eq.s32 	%p83, %r1559, 0;
	@%p83 bra 	$L__BB0_153;
	ld.global.u32 	%r1560, [%rd14+300];
	xor.b32  	%r2116, %r2116, %r1560;
	ld.global.u32 	%r1561, [%rd14+304];
	xor.b32  	%r2115, %r2115, %r1561;
	ld.global.u32 	%r1562, [%rd14+308];
	xor.b32  	%r2114, %r2114, %r1562;
	ld.global.u32 	%r1563, [%rd14+312];
	xor.b32  	%r2113, %r2113, %r1563;
	ld.global.u32 	%r1564, [%rd14+316];
	xor.b32  	%r2112, %r2112, %r1564;
$L__BB0_153:
	add.s32 	%r2111, %r2111, 16;
	setp.ne.s32 	%p84, %r2111, 32;
	@%p84 bra 	$L__BB0_121;
	mad.lo.s32 	%r1565, %r2105, -31, %r552;
	add.s32 	%r2105, %r1565, 1;
	setp.ne.s32 	%p85, %r2105, 5;
	@%p85 bra 	$L__BB0_120;
	st.local.u32 	[%rd1+4], %r2116;
	st.local.v2.u32 	[%rd1+8], {%r2115, %r2114};
	st.local.v2.u32 	[%rd1+16], {%r2113, %r2112};
	setp.eq.s64 	%p86, %rd12, 1;
	@%p86 bra 	$L__BB0_230;
	mov.b32 	%r2112, 0;
	mov.u32 	%r2205, %r2112;
	mov.u32 	%r2206, %r2112;
	mov.u32 	%r2207, %r2112;
	mov.u32 	%r2116, %r2112;
	mov.u32 	%r2197, %r2112;
$L__BB0_157:
	mul.wide.u32 	%rd36, %r2197, 4;
	add.s64 	%rd37, %rd1, %rd36;
	ld.local.u32 	%r727, [%rd37+4];
	shl.b32 	%r728, %r2197, 5;
	mov.b32 	%r2203, 0;
$L__BB0_158:
	.pragma "nounroll";
	shr.u32 	%r1568, %r727, %r2203;
	and.b32  	%r1569, %r1568, 1;
	setp.eq.b32 	%p87, %r1569, 1;
	not.pred 	%p88, %p87;
	add.s32 	%r1570, %r728, %r2203;
	mul.lo.s32 	%r1571, %r1570, 5;
	mul.wide.u32 	%rd38, %r1571, 4;
	add.s64 	%rd15, %rd13, %rd38;
	@%p88 bra 	$L__BB0_160;
	ld.global.u32 	%r1572, [%rd15];
	xor.b32  	%r2116, %r2116, %r1572;
	ld.global.u32 	%r1573, [%rd15+4];
	xor.b32  	%r2207, %r2207, %r1573;
	ld.global.u32 	%r1574, [%rd15+8];
	xor.b32  	%r2206, %r2206, %r1574;
	ld.global.u32 	%r1575, [%rd15+12];
	xor.b32  	%r2205, %r2205, %r1575;
	ld.global.u32 	%r1576, [%rd15+16];
	xor.b32  	%r2112, %r2112, %r1576;
$L__BB0_160:
	and.b32  	%r1578, %r1568, 2;
	setp.eq.s32 	%p89, %r1578, 0;
	@%p89 bra 	$L__BB0_162;
	ld.global.u32 	%r1579, [%rd15+20];
	xor.b32  	%r2116, %r2116, %r1579;
	ld.global.u32 	%r1580, [%rd15+24];
	xor.b32  	%r2207, %r2207, %r1580;
	ld.global.u32 	%r1581, [%rd15+28];
	xor.b32  	%r2206, %r2206, %r1581;
	ld.global.u32 	%r1582, [%rd15+32];
	xor.b32  	%r2205, %r2205, %r1582;
	ld.global.u32 	%r1583, [%rd15+36];
	xor.b32  	%r2112, %r2112, %r1583;
$L__BB0_162:
	and.b32  	%r1585, %r1568, 4;
	setp.eq.s32 	%p90, %r1585, 0;
	@%p90 bra 	$L__BB0_164;
	ld.global.u32 	%r1586, [%rd15+40];
	xor.b32  	%r2116, %r2116, %r1586;
	ld.global.u32 	%r1587, [%rd15+44];
	xor.b32  	%r2207, %r2207, %r1587;
	ld.global.u32 	%r1588, [%rd15+48];
	xor.b32  	%r2206, %r2206, %r1588;
	ld.global.u32 	%r1589, [%rd15+52];
	xor.b32  	%r2205, %r2205, %r1589;
	ld.global.u32 	%r1590, [%rd15+56];
	xor.b32  	%r2112, %r2112, %r1590;
$L__BB0_164:
	and.b32  	%r1592, %r1568, 8;
	setp.eq.s32 	%p91, %r1592, 0;
	@%p91 bra 	$L__BB0_166;
	ld.global.u32 	%r1593, [%rd15+60];
	xor.b32  	%r2116, %r2116, %r1593;
	ld.global.u32 	%r1594, [%rd15+64];
	xor.b32  	%r2207, %r2207, %r1594;
	ld.global.u32 	%r1595, [%rd15+68];
	xor.b32  	%r2206, %r2206, %r1595;
	ld.global.u32 	%r1596, [%rd15+72];
	xor.b32  	%r2205, %r2205, %r1596;
	ld.global.u32 	%r1597, [%rd15+76];
	xor.b32  	%r2112, %r2112, %r1597;
$L__BB0_166:
	and.b32  	%r1599, %r1568, 16;
	setp.eq.s32 	%p92, %r1599, 0;
	@%p92 bra 	$L__BB0_168;
	ld.global.u32 	%r1600, [%rd15+80];
	xor.b32  	%r2116, %r2116, %r1600;
	ld.global.u32 	%r1601, [%rd15+84];
	xor.b32  	%r2207, %r2207, %r1601;
	ld.global.u32 	%r1602, [%rd15+88];
	xor.b32  	%r2206, %r2206, %r1602;
	ld.global.u32 	%r1603, [%rd15+92];
	xor.b32  	%r2205, %r2205, %r1603;
	ld.global.u32 	%r1604, [%rd15+96];
	xor.b32  	%r2112, %r2112, %r1604;
$L__BB0_168:
	and.b32  	%r1606, %r1568, 32;
	setp.eq.s32 	%p93, %r1606, 0;
	@%p93 bra 	$L__BB0_170;
	ld.global.u32 	%r1607, [%rd15+100];
	xor.b32  	%r2116, %r2116, %r1607;
	ld.global.u32 	%r1608, [%rd15+104];
	xor.b32  	%r2207, %r2207, %r1608;
	ld.global.u32 	%r1609, [%rd15+108];
	xor.b32  	%r2206, %r2206, %r1609;
	ld.global.u32 	%r1610, [%rd15+112];
	xor.b32  	%r2205, %r2205, %r1610;
	ld.global.u32 	%r1611, [%rd15+116];
	xor.b32  	%r2112, %r2112, %r1611;
$L__BB0_170:
	and.b32  	%r1613, %r1568, 64;
	setp.eq.s32 	%p94, %r1613, 0;
	@%p94 bra 	$L__BB0_172;
	ld.global.u32 	%r1614, [%rd15+120];
	xor.b32  	%r2116, %r2116, %r1614;
	ld.global.u32 	%r1615, [%rd15+124];
	xor.b32  	%r2207, %r2207, %r1615;
	ld.global.u32 	%r1616, [%rd15+128];
	xor.b32  	%r2206, %r2206, %r1616;
	ld.global.u32 	%r1617, [%rd15+132];
	xor.b32  	%r2205, %r2205, %r1617;
	ld.global.u32 	%r1618, [%rd15+136];
	xor.b32  	%r2112, %r2112, %r1618;
$L__BB0_172:
	and.b32  	%r1620, %r1568, 128;
	setp.eq.s32 	%p95, %r1620, 0;
	@%p95 bra 	$L__BB0_174;
	ld.global.u32 	%r1621, [%rd15+140];
	xor.b32  	%r2116, %r2116, %r1621;
	ld.global.u32 	%r1622, [%rd15+144];
	xor.b32  	%r2207, %r2207, %r1622;
	ld.global.u32 	%r1623, [%rd15+148];
	xor.b32  	%r2206, %r2206, %r1623;
	ld.global.u32 	%r1624, [%rd15+152];
	xor.b32  	%r2205, %r2205, %r1624;
	ld.global.u32 	%r1625, [%rd15+156];
	xor.b32  	%r2112, %r2112, %r1625;
$L__BB0_174:
	and.b32  	%r1627, %r1568, 256;
	setp.eq.s32 	%p96, %r1627, 0;
	@%p96 bra 	$L__BB0_176;
	ld.global.u32 	%r1628, [%rd15+160];
	xor.b32  	%r2116, %r2116, %r1628;
	ld.global.u32 	%r1629, [%rd15+164];
	xor.b32  	%r2207, %r2207, %r1629;
	ld.global.u32 	%r1630, [%rd15+168];
	xor.b32  	%r2206, %r2206, %r1630;
	ld.global.u32 	%r1631, [%rd15+172];
	xor.b32  	%r2205, %r2205, %r1631;
	ld.global.u32 	%r1632, [%rd15+176];
	xor.b32  	%r2112, %r2112, %r1632;
$L__BB0_176:
	and.b32  	%r1634, %r1568, 512;
	setp.eq.s32 	%p97, %r1634, 0;
	@%p97 bra 	$L__BB0_178;
	ld.global.u32 	%r1635, [%rd15+180];
	xor.b32  	%r2116, %r2116, %r1635;
	ld.global.u32 	%r1636, [%rd15+184];
	xor.b32  	%r2207, %r2207, %r1636;
	ld.global.u32 	%r1637, [%rd15+188];
	xor.b32  	%r2206, %r2206, %r1637;
	ld.global.u32 	%r1638, [%rd15+192];
	xor.b32  	%r2205, %r2205, %r1638;
	ld.global.u32 	%r1639, [%rd15+196];
	xor.b32  	%r2112, %r2112, %r1639;
$L__BB0_178:
	and.b32  	%r1641, %r1568, 1024;
	setp.eq.s32 	%p98, %r1641, 0;
	@%p98 bra 	$L__BB0_180;
	ld.global.u32 	%r1642, [%rd15+200];
	xor.b32  	%r2116, %r2116, %r1642;
	ld.global.u32 	%r1643, [%rd15+204];
	xor.b32  	%r2207, %r2207, %r1643;
	ld.global.u32 	%r1644, [%rd15+208];
	xor.b32  	%r2206, %r2206, %r1644;
	ld.global.u32 	%r1645, [%rd15+212];
	xor.b32  	%r2205, %r2205, %r1645;
	ld.global.u32 	%r1646, [%rd15+216];
	xor.b32  	%r2112, %r2112, %r1646;
$L__BB0_180:
	and.b32  	%r1648, %r1568, 2048;
	setp.eq.s32 	%p99, %r1648, 0;
	@%p99 bra 	$L__BB0_182;
	ld.global.u32 	%r1649, [%rd15+220];
	xor.b32  	%r2116, %r2116, %r1649;
	ld.global.u32 	%r1650, [%rd15+224];
	xor.b32  	%r2207, %r2207, %r1650;
	ld.global.u32 	%r1651, [%rd15+228];
	xor.b32  	%r2206, %r2206, %r1651;
	ld.global.u32 	%r1652, [%rd15+232];
	xor.b32  	%r2205, %r2205, %r1652;
	ld.global.u32 	%r1653, [%rd15+236];
	xor.b32  	%r2112, %r2112, %r1653;
$L__BB0_182:
	and.b32  	%r1655, %r1568, 4096;
	setp.eq.s32 	%p100, %r1655, 0;
	@%p100 bra 	$L__BB0_184;
	ld.global.u32 	%r1656, [%rd15+240];
	xor.b32  	%r2116, %r2116, %r1656;
	ld.global.u32 	%r1657, [%rd15+244];
	xor.b32  	%r2207, %r2207, %r1657;
	ld.global.u32 	%r1658, [%rd15+248];
	xor.b32  	%r2206, %r2206, %r1658;
	ld.global.u32 	%r1659, [%rd15+252];
	xor.b32  	%r2205, %r2205, %r1659;
	ld.global.u32 	%r1660, [%rd15+256];
	xor.b32  	%r2112, %r2112, %r1660;
$L__BB0_184:
	and.b32  	%r1662, %r1568, 8192;
	setp.eq.s32 	%p101, %r1662, 0;
	@%p101 bra 	$L__BB0_186;
	ld.global.u32 	%r1663, [%rd15+260];
	xor.b32  	%r2116, %r2116, %r1663;
	ld.global.u32 	%r1664, [%rd15+264];
	xor.b32  	%r2207, %r2207, %r1664;
	ld.global.u32 	%r1665, [%rd15+268];
	xor.b32  	%r2206, %r2206, %r1665;
	ld.global.u32 	%r1666, [%rd15+272];
	xor.b32  	%r2205, %r2205, %r1666;
	ld.global.u32 	%r1667, [%rd15+276];
	xor.b32  	%r2112, %r2112, %r1667;
$L__BB0_186:
	and.b32  	%r1669, %r1568, 16384;
	setp.eq.s32 	%p102, %r1669, 0;
	@%p102 bra 	$L__BB0_188;
	ld.global.u32 	%r1670, [%rd15+280];
	xor.b32  	%r2116, %r2116, %r1670;
	ld.global.u32 	%r1671, [%rd15+284];
	xor.b32  	%r2207, %r2207, %r1671;
	ld.global.u32 	%r1672, [%rd15+288];
	xor.b32  	%r2206, %r2206, %r1672;
	ld.global.u32 	%r1673, [%rd15+292];
	xor.b32  	%r2205, %r2205, %r1673;
	ld.global.u32 	%r1674, [%rd15+296];
	xor.b32  	%r2112, %r2112, %r1674;
$L__BB0_188:
	and.b32  	%r1676, %r1568, 32768;
	setp.eq.s32 	%p103, %r1676, 0;
	@%p103 bra 	$L__BB0_190;
	ld.global.u32 	%r1677, [%rd15+300];
	xor.b32  	%r2116, %r2116, %r1677;
	ld.global.u32 	%r1678, [%rd15+304];
	xor.b32  	%r2207, %r2207, %r1678;
	ld.global.u32 	%r1679, [%rd15+308];
	xor.b32  	%r2206, %r2206, %r1679;
	ld.global.u32 	%r1680, [%rd15+312];
	xor.b32  	%r2205, %r2205, %r1680;
	ld.global.u32 	%r1681, [%rd15+316];
	xor.b32  	%r2112, %r2112, %r1681;
$L__BB0_190:
	add.s32 	%r2203, %r2203, 16;
	setp.ne.s32 	%p104, %r2203, 32;
	@%p104 bra 	$L__BB0_158;
	mad.lo.s32 	%r1682, %r2197, -31, %r728;
	add.s32 	%r2197, %r1682, 1;
	setp.ne.s32 	%p105, %r2197, 5;
	@%p105 bra 	$L__BB0_157;
	st.local.u32 	[%rd1+4], %r2116;
	st.local.v2.u32 	[%rd1+8], {%r2207, %r2206};
	st.local.v2.u32 	[%rd1+16], {%r2205, %r2112};
	setp.ne.s64 	%p106, %rd12, 3;
	@%p106 bra 	$L__BB0_230;
	mov.b32 	%r2112, 0;
	mov.u32 	%r2297, %r2112;
	mov.u32 	%r2298, %r2112;
	mov.u32 	%r2299, %r2112;
	mov.u32 	%r2116, %r2112;
	mov.u32 	%r2289, %r2112;
$L__BB0_194:
	mul.wide.u32 	%rd39, %r2289, 4;
	add.s64 	%rd40, %rd1, %rd39;
	ld.local.u32 	%r903, [%rd40+4];
	shl.b32 	%r904, %r2289, 5;
	mov.b32 	%r2295, 0;
$L__BB0_195:
	.pragma "nounroll";
	shr.u32 	%r1685, %r903, %r2295;
	and.b32  	%r1686, %r1685, 1;
	setp.eq.b32 	%p107, %r1686, 1;
	not.pred 	%p108, %p107;
	add.s32 	%r1687, %r904, %r2295;
	mul.lo.s32 	%r1688, %r1687, 5;
	mul.wide.u32 	%rd41, %r1688, 4;
	add.s64 	%rd16, %rd13, %rd41;
	@%p108 bra 	$L__BB0_197;
	ld.global.u32 	%r1689, [%rd16];
	xor.b32  	%r2116, %r2116, %r1689;
	ld.global.u32 	%r1690, [%rd16+4];
	xor.b32  	%r2299, %r2299, %r1690;
	ld.global.u32 	%r1691, [%rd16+8];
	xor.b32  	%r2298, %r2298, %r1691;
	ld.global.u32 	%r1692, [%rd16+12];
	xor.b32  	%r2297, %r2297, %r1692;
	ld.global.u32 	%r1693, [%rd16+16];
	xor.b32  	%r2112, %r2112, %r1693;
$L__BB0_197:
	and.b32  	%r1695, %r1685, 2;
	setp.eq.s32 	%p109, %r1695, 0;
	@%p109 bra 	$L__BB0_199;
	ld.global.u32 	%r1696, [%rd16+20];
	xor.b32  	%r2116, %r2116, %r1696;
	ld.global.u32 	%r1697, [%rd16+24];
	xor.b32  	%r2299, %r2299, %r1697;
	ld.global.u32 	%r1698, [%rd16+28];
	xor.b32  	%r2298, %r2298, %r1698;
	ld.global.u32 	%r1699, [%rd16+32];
	xor.b32  	%r2297, %r2297, %r1699;
	ld.global.u32 	%r1700, [%rd16+36];
	xor.b32  	%r2112, %r2112, %r1700;
$L__BB0_199:
	and.b32  	%r1702, %r1685, 4;
	setp.eq.s32 	%p110, %r1702, 0;
	@%p110 bra 	$L__BB0_201;
	ld.global.u32 	%r1703, [%rd16+40];
	xor.b32  	%r2116, %r2116, %r1703;
	ld.global.u32 	%r1704, [%rd16+44];
	xor.b32  	%r2299, %r2299, %r1704;
	ld.global.u32 	%r1705, [%rd16+48];
	xor.b32  	%r2298, %r2298, %r1705;
	ld.global.u32 	%r1706, [%rd16+52];
	xor.b32  	%r2297, %r2297, %r1706;
	ld.global.u32 	%r1707, [%rd16+56];
	xor.b32  	%r2112, %r2112, %r1707;
$L__BB0_201:
	and.b32  	%r1709, %r1685, 8;
	setp.eq.s32 	%p111, %r1709, 0;
	@%p111 bra 	$L__BB0_203;
	ld.global.u32 	%r1710, [%rd16+60];
	xor.b32  	%r2116, %r2116, %r1710;
	ld.global.u32 	%r1711, [%rd16+64];
	xor.b32  	%r2299, %r2299, %r1711;
	ld.global.u32 	%r1712, [%rd16+68];
	xor.b32  	%r2298, %r2298, %r1712;
	ld.global.u32 	%r1713, [%rd16+72];
	xor.b32  	%r2297, %r2297, %r1713;
	ld.global.u32 	%r1714, [%rd16+76];
	xor.b32  	%r2112, %r2112, %r1714;
$L__BB0_203:
	and.b32  	%r1716, %r1685, 16;
	setp.eq.s32 	%p112, %r1716, 0;
	@%p112 bra 	$L__BB0_205;
	ld.global.u32 	%r1717, [%rd16+80];
	xor.b32  	%r2116, %r2116, %r1717;
	ld.global.u32 	%r1718, [%rd16+84];
	xor.b32  	%r2299, %r2299, %r1718;
	ld.global.u32 	%r1719, [%rd16+88];
	xor.b32  	%r2298, %r2298, %r1719;
	ld.global.u32 	%r1720, [%rd16+92];
	xor.b32  	%r2297, %r2297, %r1720;
	ld.global.u32 	%r1721, [%rd16+96];
	xor.b32  	%r2112, %r2112, %r1721;
$L__BB0_205:
	and.b32  	%r1723, %r1685, 32;
	setp.eq.s32 	%p113, %r1723, 0;
	@%p113 bra 	$L__BB0_207;
	ld.global.u32 	%r1724, [%rd16+100];
	xor.b32  	%r2116, %r2116, %r1724;
	ld.global.u32 	%r1725, [%rd16+104];
	xor.b32  	%r2299, %r2299, %r1725;
	ld.global.u32 	%r1726, [%rd16+108];
	xor.b32  	%r2298, %r2298, %r1726;
	ld.global.u32 	%r1727, [%rd16+112];
	xor.b32  	%r2297, %r2297, %r1727;
	ld.global.u32 	%r1728, [%rd16+116];
	xor.b32  	%r2112, %r2112, %r1728;
$L__BB0_207:
	and.b32  	%r1730, %r1685, 64;
	setp.eq.s32 	%p114, %r1730, 0;
	@%p114 bra 	$L__BB0_209;
	ld.global.u32 	%r1731, [%rd16+120];
	xor.b32  	%r2116, %r2116, %r1731;
	ld.global.u32 	%r1732, [%rd16+124];
	xor.b32  	%r2299, %r2299, %r1732;
	ld.global.u32 	%r1733, [%rd16+128];
	xor.b32  	%r2298, %r2298, %r1733;
	ld.global.u32 	%r1734, [%rd16+132];
	xor.b32  	%r2297, %r2297, %r1734;
	ld.global.u32 	%r1735, [%rd16+136];
	xor.b32  	%r2112, %r2112, %r1735;
$L__BB0_209:
	and.b32  	%r1737, %r1685, 128;
	setp.eq.s32 	%p115, %r1737, 0;
	@%p115 bra 	$L__BB0_211;
	ld.global.u32 	%r1738, [%rd16+140];
	xor.b32  	%r2116, %r2116, %r1738;
	ld.global.u32 	%r1739, [%rd16+144];
	xor.b32  	%r2299, %r2299, %r1739;
	ld.global.u32 	%r1740, [%rd16+148];
	xor.b32  	%r2298, %r2298, %r1740;
	ld.global.u32 	%r1741, [%rd16+152];
	xor.b32  	%r2297, %r2297, %r1741;
	ld.global.u32 	%r1742, [%rd16+156];
	xor.b32  	%r2112, %r2112, %r1742;
$L__BB0_211:
	and.b32  	%r1744, %r1685, 256;
	setp.eq.s32 	%p116, %r1744, 0;
	@%p116 bra 	$L__BB0_213;
	ld.global.u32 	%r1745, [%rd16+160];
	xor.b32  	%r2116, %r2116, %r1745;
	ld.global.u32 	%r1746, [%rd16+164];
	xor.b32  	%r2299, %r2299, %r1746;
	ld.global.u32 	%r1747, [%rd16+168];
	xor.b32  	%r2298, %r2298, %r1747;
	ld.global.u32 	%r1748, [%rd16+172];
	xor.b32  	%r2297, %r2297, %r1748;
	ld.global.u32 	%r1749, [%rd16+176];
	xor.b32  	%r2112, %r2112, %r1749;
$L__BB0_213:
	and.b32  	%r1751, %r1685, 512;
	setp.eq.s32 	%p117, %r1751, 0;
	@%p117 bra 	$L__BB0_215;
	ld.global.u32 	%r1752, [%rd16+180];
	xor.b32  	%r2116, %r2116, %r1752;
	ld.global.u32 	%r1753, [%rd16+184];
	xor.b32  	%r2299, %r2299, %r1753;
	ld.global.u32 	%r1754, [%rd16+188];
	xor.b32  	%r2298, %r2298, %r1754;
	ld.global.u32 	%r1755, [%rd16+192];
	xor.b32  	%r2297, %r2297, %r1755;
	ld.global.u32 	%r1756, [%rd16+196];
	xor.b32  	%r2112, %r2112, %r1756;
$L__BB0_215:
	and.b32  	%r1758, %r1685, 1024;
	setp.eq.s32 	%p118, %r1758, 0;
	@%p118 bra 	$L__BB0_217;
	ld.global.u32 	%r1759, [%rd16+200];
	xor.b32  	%r2116, %r2116, %r1759;
	ld.global.u32 	%r1760, [%rd16+204];
	xor.b32  	%r2299, %r2299, %r1760;
	ld.global.u32 	%r1761, [%rd16+208];
	xor.b32  	%r2298, %r2298, %r1761;
	ld.global.u32 	%r1762, [%rd16+212];
	xor.b32  	%r2297, %r2297, %r1762;
	ld.global.u32 	%r1763, [%rd16+216];
	xor.b32  	%r2112, %r2112, %r1763;
$L__BB0_217:
	and.b32  	%r1765, %r1685, 2048;
	setp.eq.s32 	%p119, %r1765, 0;
	@%p119 bra 	$L__BB0_219;
	ld.global.u32 	%r1766, [%rd16+220];
	xor.b32  	%r2116, %r2116, %r1766;
	ld.global.u32 	%r1767, [%rd16+224];
	xor.b32  	%r2299, %r2299, %r1767;
	ld.global.u32 	%r1768, [%rd16+228];
	xor.b32  	%r2298, %r2298, %r1768;
	ld.global.u32 	%r1769, [%rd16+232];
	xor.b32  	%r2297, %r2297, %r1769;
	ld.global.u32 	%r1770, [%rd16+236];
	xor.b32  	%r2112, %r2112, %r1770;
$L__BB0_219:
	and.b32  	%r1772, %r1685, 4096;
	setp.eq.s32 	%p120, %r1772, 0;
	@%p120 bra 	$L__BB0_221;
	ld.global.u32 	%r1773, [%rd16+240];
	xor.b32  	%r2116, %r2116, %r1773;
	ld.global.u32 	%r1774, [%rd16+244];
	xor.b32  	%r2299, %r2299, %r1774;
	ld.global.u32 	%r1775, [%rd16+248];
	xor.b32  	%r2298, %r2298, %r1775;
	ld.global.u32 	%r1776, [%rd16+252];
	xor.b32  	%r2297, %r2297, %r1776;
	ld.global.u32 	%r1777, [%rd16+256];
	xor.b32  	%r2112, %r2112, %r1777;
$L__BB0_221:
	and.b32  	%r1779, %r1685, 8192;
	setp.eq.s32 	%p121, %r1779, 0;
	@%p121 bra 	$L__BB0_223;
	ld.global.u32 	%r1780, [%rd16+260];
	xor.b32  	%r2116, %r2116, %r1780;
	ld.global.u32 	%r1781, [%rd16+264];
	xor.b32  	%r2299, %r2299, %r1781;
	ld.global.u32 	%r1782, [%rd16+268];
	xor.b32  	%r2298, %r2298, %r1782;
	ld.global.u32 	%r1783, [%rd16+272];
	xor.b32  	%r2297, %r2297, %r1783;
	ld.global.u32 	%r1784, [%rd16+276];
	xor.b32  	%r2112, %r2112, %r1784;
$L__BB0_223:
	and.b32  	%r1786, %r1685, 16384;
	setp.eq.s32 	%p122, %r1786, 0;
	@%p122 bra 	$L__BB0_225;
	ld.global.u32 	%r1787, [%rd16+280];
	xor.b32  	%r2116, %r2116, %r1787;
	ld.global.u32 	%r1788, [%rd16+284];
	xor.b32  	%r2299, %r2299, %r1788;
	ld.global.u32 	%r1789, [%rd16+288];
	xor.b32  	%r2298, %r2298, %r1789;
	ld.global.u32 	%r1790, [%rd16+292];
	xor.b32  	%r2297, %r2297, %r1790;
	ld.global.u32 	%r1791, [%rd16+296];
	xor.b32  	%r2112, %r2112, %r1791;
$L__BB0_225:
	and.b32  	%r1793, %r1685, 32768;
	setp.eq.s32 	%p123, %r1793, 0;
	@%p123 bra 	$L__BB0_227;
	ld.global.u32 	%r1794, [%rd16+300];
	xor.b32  	%r2116, %r2116, %r1794;
	ld.global.u32 	%r1795, [%rd16+304];
	xor.b32  	%r2299, %r2299, %r1795;
	ld.global.u32 	%r1796, [%rd16+308];
	xor.b32  	%r2298, %r2298, %r1796;
	ld.global.u32 	%r1797, [%rd16+312];
	xor.b32  	%r2297, %r2297, %r1797;
	ld.global.u32 	%r1798, [%rd16+316];
	xor.b32  	%r2112, %r2112, %r1798;
$L__BB0_227:
	add.s32 	%r2295, %r2295, 16;
	setp.ne.s32 	%p124, %r2295, 32;
	@%p124 bra 	$L__BB0_195;
	mad.lo.s32 	%r1799, %r2289, -31, %r904;
	add.s32 	%r2289, %r1799, 1;
	setp.ne.s32 	%p125, %r2289, 5;
	@%p125 bra 	$L__BB0_194;
	st.local.u32 	[%rd1+4], %r2116;
	st.local.v2.u32 	[%rd1+8], {%r2299, %r2298};
	st.local.v2.u32 	[%rd1+16], {%r2297, %r2112};
$L__BB0_230:
	shr.u64 	%rd50, %rd11, 2;
	add.s32 	%r2099, %r2099, 1;
	setp.gt.u64 	%p126, %rd11, 3;
	@%p126 bra 	$L__BB0_118;
$L__BB0_231:
	mad.lo.s32 	%r1800, %r1087, 362437, %r3;
	shr.u32 	%r1801, %r2116, 2;
	xor.b32  	%r1802, %r1801, %r2116;
	shl.b32 	%r1803, %r2112, 4;
	shl.b32 	%r1804, %r1802, 1;
	xor.b32  	%r1805, %r1804, %r1803;
	xor.b32  	%r1806, %r1805, %r1802;
	xor.b32  	%r1807, %r1806, %r2112;
	add.s32 	%r1808, %r1800, %r1807;
	add.s32 	%r1809, %r1808, 362437;
	mul.hi.u32 	%r1810, %r1809, 1374389535;
	shr.u32 	%r1811, %r1810, 5;
	mul.lo.s32 	%r1812, %r1811, 100;
	sub.s32 	%r1813, %r1809, %r1812;
	cvta.to.global.u64 	%rd42, %rd18;
	shl.b64 	%rd43, %rd2, 3;
	add.s64 	%rd44, %rd42, %rd43;
	ld.global.u64 	%rd45, [%rd44];
	cvta.to.global.u64 	%rd46, %rd45;
	shl.b64 	%rd47, %rd3, 2;
	add.s64 	%rd48, %rd46, %rd47;
	st.global.u32 	[%rd48], %r1813;
$L__BB0_232:
	ret;

}
	// .globl	_Z17generateSDDMatrixPPii
.visible .entry _Z17generateSDDMatrixPPii(
	.param .u64 .ptr .align 1 _Z17generateSDDMatrixPPii_param_0,
	.param .u32 _Z17generateSDDMatrixPPii_param_1
)
{
	.reg .pred 	%p<24>;
	.reg .b32 	%r<230>;
	.reg .b64 	%rd<47>;

	ld.param.u64 	%rd19, [_Z17generateSDDMatrixPPii_param_0];
	ld.param.u32 	%r67, [_Z17generateSDDMatrixPPii_param_1];
	mov.u32 	%r68, %ctaid.x;
	mov.u32 	%r69, %ntid.x;
	mov.u32 	%r70, %tid.x;
	mad.lo.s32 	%r1, %r68, %r69, %r70;
	mov.u32 	%r71, %ctaid.y;
	mov.u32 	%r72, %ntid.y;
	mov.u32 	%r73, %tid.y;
	mad.lo.s32 	%r74, %r71, %r72, %r73;
	max.s32 	%r75, %r1, %r74;
	setp.ge.s32 	%p1, %r75, %r67;
	setp.ne.s32 	%p2, %r1, %r74;
	or.pred  	%p3, %p2, %p1;
	@%p3 bra 	$L__BB1_33;
	cvta.to.global.u64 	%rd20, %rd19;
	setp.eq.s32 	%p4, %r1, 0;
	mul.wide.u32 	%rd21, %r1, 8;
	add.s64 	%rd1, %rd20, %rd21;
	mov.b32 	%r213, 0;
	mov.u32 	%r211, %r213;
	@%p4 bra 	$L__BB1_14;
	ld.global.u64 	%rd22, [%rd1];
	cvta.to.global.u64 	%rd2, %rd22;
	min.u32 	%r213, %r1, %r67;
	and.b32  	%r3, %r213, 15;
	setp.lt.u32 	%p5, %r213, 16;
	mov.b32 	%r203, 0;
	mov.u32 	%r211, %r203;
	@%p5 bra 	$L__BB1_5;
	and.b32  	%r203, %r213, 2147483632;
	neg.s32 	%r197, %r203;
	add.s64 	%rd42, %rd2, 32;
	mov.b32 	%r211, 0;
$L__BB1_4:
	.pragma "nounroll";
	ld.global.u32 	%r80, [%rd42+-32];
	add.s32 	%r81, %r80, %r211;
	ld.global.u32 	%r82, [%rd42+-28];
	add.s32 	%r83, %r82, %r81;
	ld.global.u32 	%r84, [%rd42+-24];
	add.s32 	%r85, %r84, %r83;
	ld.global.u32 	%r86, [%rd42+-20];
	add.s32 	%r87, %r86, %r85;
	ld.global.u32 	%r88, [%rd42+-16];
	add.s32 	%r89, %r88, %r87;
	ld.global.u32 	%r90, [%rd42+-12];
	add.s32 	%r91, %r90, %r89;
	ld.global.u32 	%r92, [%rd42+-8];
	add.s32 	%r93, %r92, %r91;
	ld.global.u32 	%r94, [%rd42+-4];
	add.s32 	%r95, %r94, %r93;
	ld.global.u32 	%r96, [%rd42];
	add.s32 	%r97, %r96, %r95;
	ld.global.u32 	%r98, [%rd42+4];
	add.s32 	%r99, %r98, %r97;
	ld.global.u32 	%r100, [%rd42+8];
	add.s32 	%r101, %r100, %r99;
	ld.global.u32 	%r102, [%rd42+12];
	add.s32 	%r103, %r102, %r101;
	ld.global.u32 	%r104, [%rd42+16];
	add.s32 	%r105, %r104, %r103;
	ld.global.u32 	%r106, [%rd42+20];
	add.s32 	%r107, %r106, %r105;
	ld.global.u32 	%r108, [%rd42+24];
	add.s32 	%r109, %r108, %r107;
	ld.global.u32 	%r110, [%rd42+28];
	add.s32 	%r211, %r110, %r109;
	add.s32 	%r197, %r197, 16;
	add.s64 	%rd42, %rd42, 64;
	setp.ne.s32 	%p6, %r197, 0;
	@%p6 bra 	$L__BB1_4;
$L__BB1_5:
	setp.eq.s32 	%p7, %r3, 0;
	@%p7 bra 	$L__BB1_14;
	and.b32  	%r13, %r213, 7;
	setp.lt.u32 	%p8, %r3, 8;
	@%p8 bra 	$L__BB1_8;
	mul.wide.u32 	%rd23, %r203, 4;
	add.s64 	%rd24, %rd2, %rd23;
	ld.global.u32 	%r112, [%rd24];
	add.s32 	%r113, %r112, %r211;
	ld.global.u32 	%r114, [%rd24+4];
	add.s32 	%r115, %r114, %r113;
	ld.global.u32 	%r116, [%rd24+8];
	add.s32 	%r117, %r116, %r115;
	ld.global.u32 	%r118, [%rd24+12];
	add.s32 	%r119, %r118, %r117;
	ld.global.u32 	%r120, [%rd24+16];
	add.s32 	%r121, %r120, %r119;
	ld.global.u32 	%r122, [%rd24+20];
	add.s32 	%r123, %r122, %r121;
	ld.global.u32 	%r124, [%rd24+24];
	add.s32 	%r125, %r124, %r123;
	ld.global.u32 	%r126, [%rd24+28];
	add.s32 	%r211, %r126, %r125;
	add.s32 	%r203, %r203, 8;
$L__BB1_8:
	setp.eq.s32 	%p9, %r13, 0;
	@%p9 bra 	$L__BB1_14;
	and.b32  	%r19, %r213, 3;
	setp.lt.u32 	%p10, %r13, 4;
	@%p10 bra 	$L__BB1_11;
	mul.wide.u32 	%rd25, %r203, 4;
	add.s64 	%rd26, %rd2, %rd25;
	ld.global.u32 	%r128, [%rd26];
	add.s32 	%r129, %r128, %r211;
	ld.global.u32 	%r130, [%rd26+4];
	add.s32 	%r131, %r130, %r129;
	ld.global.u32 	%r132, [%rd26+8];
	add.s32 	%r133, %r132, %r131;
	ld.global.u32 	%r134, [%rd26+12];
	add.s32 	%r211, %r134, %r133;
	add.s32 	%r203, %r203, 4;
$L__BB1_11:
	setp.eq.s32 	%p11, %r19, 0;
	@%p11 bra 	$L__BB1_14;
	mul.wide.u32 	%rd27, %r203, 4;
	add.s64 	%rd43, %rd2, %rd27;
	neg.s32 	%r208, %r19;
$L__BB1_13:
	.pragma "nounroll";
	ld.global.u32 	%r135, [%rd43];
	add.s32 	%r211, %r135, %r211;
	add.s64 	%rd43, %rd43, 4;
	add.s32 	%r208, %r208, 1;
	setp.ne.s32 	%p12, %r208, 0;
	@%p12 bra 	$L__BB1_13;
$L__BB1_14:
	setp.ge.u32 	%p13, %r213, %r67;
	@%p13 bra 	$L__BB1_18;
	setp.eq.s32 	%p14, %r213, %r1;
	@%p14 bra 	$L__BB1_17;
	ld.global.u64 	%rd28, [%rd1];
	cvta.to.global.u64 	%rd29, %rd28;
	mul.wide.u32 	%rd30, %r213, 4;
	add.s64 	%rd31, %rd29, %rd30;
	ld.global.u32 	%r136, [%rd31];
	add.s32 	%r211, %r136, %r211;
$L__BB1_17:
	add.s32 	%r213, %r213, 1;
$L__BB1_18:
	setp.lt.u32 	%p15, %r213, %r67;
	@%p15 bra 	$L__BB1_20;
	ld.global.u64 	%rd46, [%rd1];
	bra.uni 	$L__BB1_32;
$L__BB1_20:
	ld.global.u64 	%rd46, [%rd1];
	cvta.to.global.u64 	%rd11, %rd46;
	sub.s32 	%r37, %r67, %r213;
	and.b32  	%r38, %r37, 15;
	sub.s32 	%r138, %r213, %r67;
	setp.gt.u32 	%p16, %r138, -16;
	@%p16 bra 	$L__BB1_23;
	and.b32  	%r139, %r37, -16;
	neg.s32 	%r215, %r139;
	mul.wide.u32 	%rd32, %r213, 4;
	add.s64 	%rd33, %rd32, %rd11;
	add.s64 	%rd44, %rd33, 32;
$L__BB1_22:
	.pragma "nounroll";
	ld.global.u32 	%r140, [%rd44+-32];
	add.s32 	%r141, %r140, %r211;
	ld.global.u32 	%r142, [%rd44+-28];
	add.s32 	%r143, %r142, %r141;
	ld.global.u32 	%r144, [%rd44+-24];
	add.s32 	%r145, %r144, %r143;
	ld.global.u32 	%r146, [%rd44+-20];
	add.s32 	%r147, %r146, %r145;
	ld.global.u32 	%r148, [%rd44+-16];
	add.s32 	%r149, %r148, %r147;
	ld.global.u32 	%r150, [%rd44+-12];
	add.s32 	%r151, %r150, %r149;
	ld.global.u32 	%r152, [%rd44+-8];
	add.s32 	%r153, %r152, %r151;
	ld.global.u32 	%r154, [%rd44+-4];
	add.s32 	%r155, %r154, %r153;
	ld.global.u32 	%r156, [%rd44];
	add.s32 	%r157, %r156, %r155;
	ld.global.u32 	%r158, [%rd44+4];
	add.s32 	%r159, %r158, %r157;
	ld.global.u32 	%r160, [%rd44+8];
	add.s32 	%r161, %r160, %r159;
	ld.global.u32 	%r162, [%rd44+12];
	add.s32 	%r163, %r162, %r161;
	ld.global.u32 	%r164, [%rd44+16];
	add.s32 	%r165, %r164, %r163;
	ld.global.u32 	%r166, [%rd44+20];
	add.s32 	%r167, %r166, %r165;
	ld.global.u32 	%r168, [%rd44+24];
	add.s32 	%r169, %r168, %r167;
	ld.global.u32 	%r170, [%rd44+28];
	add.s32 	%r211, %r170, %r169;
	add.s32 	%r213, %r213, 16;
	add.s32 	%r215, %r215, 16;
	add.s64 	%rd44, %rd44, 64;
	setp.ne.s32 	%p17, %r215, 0;
	@%p17 bra 	$L__BB1_22;
$L__BB1_23:
	setp.eq.s32 	%p18, %r38, 0;
	@%p18 bra 	$L__BB1_32;
	and.b32  	%r49, %r37, 7;
	setp.lt.u32 	%p19, %r38, 8;
	@%p19 bra 	$L__BB1_26;
	mul.wide.u32 	%rd34, %r213, 4;
	add.s64 	%rd35, %rd11, %rd34;
	ld.global.u32 	%r172, [%rd35];
	add.s32 	%r173, %r172, %r211;
	ld.global.u32 	%r174, [%rd35+4];
	add.s32 	%r175, %r174, %r173;
	ld.global.u32 	%r176, [%rd35+8];
	add.s32 	%r177, %r176, %r175;
	ld.global.u32 	%r178, [%rd35+12];
	add.s32 	%r179, %r178, %r177;
	ld.global.u32 	%r180, [%rd35+16];
	add.s32 	%r181, %r180, %r179;
	ld.global.u32 	%r182, [%rd35+20];
	add.s32 	%r183, %r182, %r181;
	ld.global.u32 	%r184, [%rd35+24];
	add.s32 	%r185, %r184, %r183;
	ld.global.u32 	%r186, [%rd35+28];
	add.s32 	%r211, %r186, %r185;
	add.s32 	%r213, %r213, 8;
$L__BB1_26:
	setp.eq.s32 	%p20, %r49, 0;
	@%p20 bra 	$L__BB1_32;
	and.b32  	%r55, %r37, 3;
	setp.lt.u32 	%p21, %r49, 4;
	@%p21 bra 	$L__BB1_29;
	mul.wide.u32 	%rd36, %r213, 4;
	add.s64 	%rd37, %rd11, %rd36;
	ld.global.u32 	%r188, [%rd37];
	add.s32 	%r189, %r188, %r211;
	ld.global.u32 	%r190, [%rd37+4];
	add.s32 	%r191, %r190, %r189;
	ld.global.u32 	%r192, [%rd37+8];
	add.s32 	%r193, %r192, %r191;
	ld.global.u32 	%r194, [%rd37+12];
	add.s32 	%r211, %r194, %r193;
	add.s32 	%r213, %r213, 4;
$L__BB1_29:
	setp.eq.s32 	%p22, %r55, 0;
	@%p22 bra 	$L__BB1_32;
	mul.wide.u32 	%rd38, %r213, 4;
	add.s64 	%rd45, %rd11, %rd38;
	neg.s32 	%r227, %r55;
$L__BB1_31:
	.pragma "nounroll";
	ld.global.u32 	%r195, [%rd45];
	add.s32 	%r211, %r195, %r211;
	add.s64 	%rd45, %rd45, 4;
	add.s32 	%r227, %r227, 1;
	setp.ne.s32 	%p23, %r227, 0;
	@%p23 bra 	$L__BB1_31;
$L__BB1_32:
	add.s32 	%r196, %r211, 1;
	cvta.to.global.u64 	%rd39, %rd46;
	mul.wide.u32 	%rd40, %r1, 4;
	add.s64 	%rd41, %rd39, %rd40;
	st.global.u32 	[%rd41], %r196;
$L__BB1_33:
	ret;

}


// ===== COMPILED SASS (sm_100) =====

	.target	sm_100

	.elftype	@"ET_EXEC"


//--------------------- .note.nv.tkinfo           --------------------------
	.section	.note.nv.tkinfo,"",@"SHT_NOTE"
	.sectionflags	@"SHF_NOTE_NV_TKINFO"
	.tkinfo
        /*0018*/ 	.word	0x00000002
        /*0030*/ 	.string	""
        /*0030*/ 	.string	"ptxas"
        /*0030*/ 	.string	"Cuda compilation tools, release 13.0, V13.0.88"
        /*0030*/ 	.string	"Build cuda_13.0.r13.0/compiler.36424714_0"
        /*0030*/ 	.string	"-arch sm_100 -m 64 "



//--------------------- .note.nv.cuinfo           --------------------------
	.section	.note.nv.cuinfo,"",@"SHT_NOTE"
	.sectionflags	@"SHF_NOTE_NV_CUINFO"
        /*0018*/ 	.short	0x0002
        /*001a*/ 	.short	0x0064
        /*001c*/ 	.short	0x0082
	.zero		2


//--------------------- .nv.info                  --------------------------
	.section	.nv.info,"",@"SHT_CUDA_INFO"
	.align	4


	//----- nvinfo : EIATTR_REGCOUNT
	.align		4
        /*0000*/ 	.byte	0x04, 0x2f
        /*0002*/ 	.short	(.L_10 - .L_9)
	.align		4
.L_9:
        /*0004*/ 	.word	index@(_Z20generateRandomValuesPPiii)
        /*0008*/ 	.word	0x00000020


	//----- nvinfo : EIATTR_FRAME_SIZE
	.align		4
.L_10:
        /*000c*/ 	.byte	0x04, 0x11
        /*000e*/ 	.short	(.L_12 - .L_11)
	.align		4
.L_11:
        /*0010*/ 	.word	index@(_Z20generateRandomValuesPPiii)
        /*0014*/ 	.word	0x00000030


	//----- nvinfo : EIATTR_REGCOUNT
	.align		4
.L_12:
        /*0018*/ 	.byte	0x04, 0x2f
        /*001a*/ 	.short	(.L_14 - .L_13)
	.align		4
.L_13:
        /*001c*/ 	.word	index@(_Z17generateSDDMatrixPPii)
        /*0020*/ 	.word	0x0000001d


	//----- nvinfo : EIATTR_FRAME_SIZE
	.align		4
.L_14:
        /*0024*/ 	.byte	0x04, 0x11
        /*0026*/ 	.short	(.L_16 - .L_15)
	.align		4
.L_15:
        /*0028*/ 	.word	index@(_Z17generateSDDMatrixPPii)
        /*002c*/ 	.word	0x00000000


	//----- nvinfo : EIATTR_MIN_STACK_SIZE
	.align		4
.L_16:
        /*0030*/ 	.byte	0x04, 0x12
        /*0032*/ 	.short	(.L_18 - .L_17)
	.align		4
.L_17:
        /*0034*/ 	.word	index@(_Z17generateSDDMatrixPPii)
        /*0038*/ 	.word	0x00000000


	//----- nvinfo : EIATTR_MIN_STACK_SIZE
	.align		4
.L_18:
        /*003c*/ 	.byte	0x04, 0x12
        /*003e*/ 	.short	(.L_20 - .L_19)
	.align		4
.L_19:
        /*0040*/ 	.word	index@(_Z20generateRandomValuesPPiii)
        /*0044*/ 	.word	0x00000030
.L_20:


//--------------------- .nv.compat                --------------------------
	.section	.nv.compat,"",@"SHT_CUDA_COMPAT_INFO"
	.align	4
        /*0000*/ 	.byte	0x02, 0x09, 0x00, 0x00, 0x02, 0x02, 0x01, 0x00, 0x02, 0x05, 0x05, 0x00, 0x03, 0x07, 0x01, 0x01
        /*0010*/ 	.byte	0x02, 0x03, 0x00, 0x00, 0x02, 0x06, 0x01, 0x00, 0x04, 0x0b, 0x08, 0x00, 0x09, 0x00, 0x00, 0x00
        /*0020*/ 	.byte	0x00, 0x00, 0x00, 0x00


//--------------------- .nv.info._Z17generateSDDMatrixPPii --------------------------
	.section	.nv.info._Z17generateSDDMatrixPPii,"",@"SHT_CUDA_INFO"
	.sectionflags	@""
	.align	4


	//----- nvinfo : EIATTR_CUDA_API_VERSION
	.align		4
        /*0000*/ 	.byte	0x04, 0x37
        /*0002*/ 	.short	(.L_22 - .L_21)
.L_21:
        /*0004*/ 	.word	0x00000082


	//----- nvinfo : EIATTR_KPARAM_INFO
	.align		4
.L_22:
        /*0008*/ 	.byte	0x04, 0x17
        /*000a*/ 	.short	(.L_24 - .L_23)
.L_23:
        /*000c*/ 	.word	0x00000000
        /*0010*/ 	.short	0x0001
        /*0012*/ 	.short	0x0008
        /*0014*/ 	.byte	0x00, 0xf0, 0x11, 0x00


	//----- nvinfo : EIATTR_KPARAM_INFO
	.align		4
.L_24:
        /*0018*/ 	.byte	0x04, 0x17
        /*001a*/ 	.short	(.L_26 - .L_25)
.L_25:
        /*001c*/ 	.word	0x00000000
        /*0020*/ 	.short	0x0000
        /*0022*/ 	.short	0x0000
        /*0024*/ 	.byte	0x00, 0xf5, 0x21, 0x00


	//----- nvinfo : EIATTR_SPARSE_MMA_MASK
	.align		4
.L_26:
        /*0028*/ 	.byte	0x03, 0x50
        /*002a*/ 	.short	0x0000


	//----- nvinfo : EIATTR_MAXREG_COUNT
	.align		4
        /*002c*/ 	.byte	0x03, 0x1b
        /*002e*/ 	.short	0x00ff


	//----- nvinfo : EIATTR_MERCURY_ISA_VERSION
	.align		4
        /*0030*/ 	.byte	0x03, 0x5f
        /*0032*/ 	.short	0x0101


	//----- nvinfo : EIATTR_VRC_CTA_INIT_COUNT
	.align		4
        /*0034*/ 	.byte	0x02, 0x4a
	.zero		1
	.zero		1


	//----- nvinfo : EIATTR_EXIT_INSTR_OFFSETS
	.align		4
        /*0038*/ 	.byte	0x04, 0x1c
        /*003a*/ 	.short	(.L_28 - .L_27)


	//   ....[0]....
.L_27:
        /*003c*/ 	.word	0x000000d0


	//   ....[1]....
        /*0040*/ 	.word	0x00000e80


	//----- nvinfo : EIATTR_CRS_STACK_SIZE
	.align		4
.L_28:
        /*0044*/ 	.byte	0x04, 0x1e
        /*0046*/ 	.short	(.L_30 - .L_29)
.L_29:
        /*0048*/ 	.word	0x00000000


	//----- nvinfo : EIATTR_CBANK_PARAM_SIZE
	.align		4
.L_30:
        /*004c*/ 	.byte	0x03, 0x19
        /*004e*/ 	.short	0x000c


	//----- nvinfo : EIATTR_PARAM_CBANK
	.align		4
        /*0050*/ 	.byte	0x04, 0x0a
        /*0052*/ 	.short	(.L_32 - .L_31)
	.align		4
.L_31:
        /*0054*/ 	.word	index@(.nv.constant0._Z17generateSDDMatrixPPii)
        /*0058*/ 	.short	0x0380
        /*005a*/ 	.short	0x000c


	//----- nvinfo : EIATTR_SW_WAR
	.align		4
.L_32:
        /*005c*/ 	.byte	0x04, 0x36
        /*005e*/ 	.short	(.L_34 - .L_33)
.L_33:
        /*0060*/ 	.word	0x00000008
.L_34:


//--------------------- .nv.info._Z20generateRandomValuesPPiii --------------------------
	.section	.nv.info._Z20generateRandomValuesPPiii,"",@"SHT_CUDA_INFO"
	.sectionflags	@""
	.align	4


	//----- nvinfo : EIATTR_CUDA_API_VERSION
	.align		4
        /*0000*/ 	.byte	0x04, 0x37
        /*0002*/ 	.short	(.L_36 - .L_35)
.L_35:
        /*0004*/ 	.word	0x00000082


	//----- nvinfo : EIATTR_KPARAM_INFO
	.align		4
.L_36:
        /*0008*/ 	.byte	0x04, 0x17
        /*000a*/ 	.short	(.L_38 - .L_37)
.L_37:
        /*000c*/ 	.word	0x00000000
        /*0010*/ 	.short	0x0002
        /*0012*/ 	.short	0x000c
        /*0014*/ 	.byte	0x00, 0xf0, 0x11, 0x00


	//----- nvinfo : EIATTR_KPARAM_INFO
	.align		4
.L_38:
        /*0018*/ 	.byte	0x04, 0x17
        /*001a*/ 	.short	(.L_40 - .L_39)
.L_39:
        /*001c*/ 	.word	0x00000000
        /*0020*/ 	.short	0x0001
        /*0022*/ 	.short	0x0008
        /*0024*/ 	.byte	0x00, 0xf0, 0x11, 0x00


	//----- nvinfo : EIATTR_KPARAM_INFO
	.align		4
.L_40:
        /*0028*/ 	.byte	0x04, 0x17
        /*002a*/ 	.short	(.L_42 - .L_41)
.L_41:
        /*002c*/ 	.word	0x00000000
        /*0030*/ 	.short	0x0000
        /*0032*/ 	.short	0x0000
        /*0034*/ 	.byte	0x00, 0xf5, 0x21, 0x00


	//----- nvinfo : EIATTR_SPARSE_MMA_MASK
	.align		4
.L_42:
        /*0038*/ 	.byte	0x03, 0x50
        /*003a*/ 	.short	0x0000


	//----- nvinfo : EIATTR_MAXREG_COUNT
	.align		4
        /*003c*/ 	.byte	0x03, 0x1b
        /*003e*/ 	.short	0x00ff


	//----- nvinfo : EIATTR_MERCURY_ISA_VERSION
	.align		4
        /*0040*/ 	.byte	0x03, 0x5f
        /*0042*/ 	.short	0x0101


	//----- nvinfo : EIATTR_VRC_CTA_INIT_COUNT
	.align		4
        /*0044*/ 	.byte	0x02, 0x4a
	.zero		1
	.zero		1


	//----- nvinfo : EIATTR_EXIT_INSTR_OFFSETS
	.align		4
        /*0048*/ 	.byte	0x04, 0x1c
        /*004a*/ 	.short	(.L_44 - .L_43)


	//   ....[0]....
.L_43:
        /*004c*/ 	.word	0x000000d0


	//   ....[1]....
        /*0050*/ 	.word	0x00004e00


	//----- nvinfo : EIATTR_CRS_STACK_SIZE
	.align		4
.L_44:
        /*0054*/ 	.byte	0x04, 0x1e
        /*0056*/ 	.short	(.L_46 - .L_45)
.L_45:
        /*0058*/ 	.word	0x00000000


	//----- nvinfo : EIATTR_CBANK_PARAM_SIZE
	.align		4
.L_46:
        /*005c*/ 	.byte	0x03, 0x19
        /*005e*/ 	.short	0x0010


	//----- nvinfo : EIATTR_PARAM_CBANK
	.align		4
        /*0060*/ 	.byte	0x04, 0x0a
        /*0062*/ 	.short	(.L_48 - .L_47)
	.align		4
.L_47:
        /*0064*/ 	.word	index@(.nv.constant0._Z20generateRandomValuesPPiii)
        /*0068*/ 	.short	0x0380
        /*006a*/ 	.short	0x0010


	//----- nvinfo : EIATTR_SW_WAR
	.align		4
.L_48:
        /*006c*/ 	.byte	0x04, 0x36
        /*006e*/ 	.short	(.L_50 - .L_49)
.L_49:
        /*0070*/ 	.word	0x00000008
.L_50:


//--------------------- .nv.callgraph             --------------------------
	.section	.nv.callgraph,"",@"SHT_CUDA_CALLGRAPH"
	.align	4
	.sectionentsize	8
	.align		4
        /*0000*/ 	.word	0x00000000
	.align		4
        /*0004*/ 	.word	0xffffffff
	.align		4
        /*0008*/ 	.word	0x00000000
	.align		4
        /*000c*/ 	.word	0xfffffffe
	.align		4
        /*0010*/ 	.word	0x00000000
	.align		4
        /*0014*/ 	.word	0xfffffffd
	.align		4
        /*0018*/ 	.word	0x00000000
	.align		4
        /*001c*/ 	.word	0xfffffffc


//--------------------- .nv.constant4             --------------------------
	.section	.nv.constant4,"a",@progbits
	.align	8
	.align		8
.nv.constant4:
        /*0000*/ 	.dword	precalc_xorwow_matrix
	.align		8
        /*0008*/ 	.dword	precalc_xorwow_offset_matrix
	.align		8
        /*0010*/ 	.dword	mrg32k3aM1
	.align		8
        /*0018*/ 	.dword	mrg32k3aM2
	.align		8
        /*0020*/ 	.dword	mrg32k3aM1SubSeq
	.align		8
        /*0028*/ 	.dword	mrg32k3aM2SubSeq
	.align		8
        /*0030*/ 	.dword	mrg32k3aM1Seq
	.align		8
        /*0038*/ 	.dword	mrg32k3aM2Seq


//--------------------- .nv.constant3             --------------------------
	.section	.nv.constant3,"a",@progbits
	.align	8
.nv.constant3:
	.type		__cr_lgamma_table,@object
	.size		__cr_lgamma_table,(.L_8 - __cr_lgamma_table)
__cr_lgamma_table:
        /*0000*/ 	.byte	0x00, 0x00, 0x00, 0x00, 0x00, 0x00, 0x00, 0x00, 0x00, 0x00, 0x00, 0x00, 0x00, 0x00, 0x00, 0x00
        /*0010*/ 	.byte	0xef, 0x39, 0xfa, 0xfe, 0x42, 0x2e, 0xe6, 0x3f, 0x02, 0x20, 0x2a, 0xfa, 0x0b, 0xab, 0xfc, 0x3f
        /*0020*/ 	.byte	0xf9, 0x2c, 0x92, 0x7c, 0xa7, 0x6c, 0x09, 0x40, 0xc9, 0x79, 0x44, 0x3c, 0x64, 0x26, 0x13, 0x40
        /*0030*/ 	.byte	0xca, 0x01, 0xcf, 0x3a, 0x27, 0x51, 0x1a, 0x40, 0x30, 0xcc, 0x2d, 0xf3, 0xe1, 0x0c, 0x21, 0x40
        /*0040*/ 	.byte	0x0d, 0xb7, 0xfc, 0x82, 0x8e, 0x35, 0x25, 0x40
.L_8:


//--------------------- .text._Z17generateSDDMatrixPPii --------------------------
	.section	.text._Z17generateSDDMatrixPPii,"ax",@progbits
	.align	128
        .global         _Z17generateSDDMatrixPPii
        .type           _Z17generateSDDMatrixPPii,@function
        .size           _Z17generateSDDMatrixPPii,(.L_x_49 - _Z17generateSDDMatrixPPii)
        .other          _Z17generateSDDMatrixPPii,@"STO_CUDA_ENTRY STV_DEFAULT"
_Z17generateSDDMatrixPPii:
.text._Z17generateSDDMatrixPPii:
[----:B------:R-:W-:Y:S01]  /*0000*/  LDC R1, c[0x0][0x37c] ;  /* 0x0000df00ff017b82 */ /* 0x000fe20000000800 */
[----:B------:R-:W0:Y:S07]  /*0010*/  S2R R0, SR_TID.X ;  /* 0x0000000000007919 */ /* 0x000e2e0000002100 */
[----:B------:R-:W0:Y:S01]  /*0020*/  S2UR UR4, SR_CTAID.X ;  /* 0x00000000000479c3 */ /* 0x000e220000002500 */
[----:B------:R-:W1:Y:S01]  /*0030*/  LDCU UR6, c[0x0][0x388] ;  /* 0x00007100ff0677ac */ /* 0x000e620008000800 */
[----:B------:R-:W2:Y:S06]  /*0040*/  S2R R3, SR_TID.Y ;  /* 0x0000000000037919 */ /* 0x000eac0000002200 */
[----:B------:R-:W0:Y:S08]  /*0050*/  LDC R9, c[0x0][0x360] ;  /* 0x0000d800ff097b82 */ /* 0x000e300000000800 */
[----:B------:R-:W2:Y:S08]  /*0060*/  S2UR UR5, SR_CTAID.Y ;  /* 0x00000000000579c3 */ /* 0x000eb00000002600 */
[----:B------:R-:W2:Y:S01]  /*0070*/  LDC R2, c[0x0][0x364] ;  /* 0x0000d900ff027b82 */ /* 0x000ea20000000800 */
[----:B0-----:R-:W-:-:S02]  /*0080*/  IMAD R9, R9, UR4, R0 ;  /* 0x0000000409097c24 */ /* 0x001fc4000f8e0200 */
[----:B--2---:R-:W-:-:S05]  /*0090*/  IMAD R0, R2, UR5, R3 ;  /* 0x0000000502007c24 */ /* 0x004fca000f8e0203 */
[----:B------:R-:W-:-:S04]  /*00a0*/  VIMNMX R2, PT, PT, R9, R0, !PT ;  /* 0x0000000009027248 */ /* 0x000fc80007fe0100 */
[----:B-1----:R-:W-:-:S04]  /*00b0*/  ISETP.GE.AND P0, PT, R2, UR6, PT ;  /* 0x0000000602007c0c */ /* 0x002fc8000bf06270 */
[----:B------:R-:W-:-:S13]  /*00c0*/  ISETP.NE.OR P0, PT, R9, R0, P0 ;  /* 0x000000000900720c */ /* 0x000fda0000705670 */
[----:B------:R-:W-:Y:S05]  /*00d0*/  @P0 EXIT ;  /* 0x000000000000094d */ /* 0x000fea0003800000 */
[----:B------:R-:W0:Y:S01]  /*00e0*/  LDC.64 R2, c[0x0][0x380] ;  /* 0x0000e000ff027b82 */ /* 0x000e220000000a00 */
[C---:B------:R-:W-:Y:S01]  /*00f0*/  ISETP.NE.AND P0, PT, R9.reuse, RZ, PT ;  /* 0x000000ff0900720c */ /* 0x040fe20003f05270 */
[----:B------:R-:W1:Y:S01]  /*0100*/  LDCU.64 UR4, c[0x0][0x358] ;  /* 0x00006b00ff0477ac */ /* 0x000e620008000a00 */
[----:B------:R-:W-:Y:S01]  /*0110*/  BSSY.RECONVERGENT B0, `(.L_x_0) ;  /* 0x0000063000007945 */ /* 0x000fe20003800200 */
[----:B------:R-:W-:Y:S02]  /*0120*/  IMAD.MOV.U32 R0, RZ, RZ, RZ ;  /* 0x000000ffff007224 */ /* 0x000fe400078e00ff */
[----:B------:R-:W-:Y:S02]  /*0130*/  IMAD.MOV.U32 R8, RZ, RZ, RZ ;  /* 0x000000ffff087224 */ /* 0x000fe400078e00ff */
[----:B0-----:R-:W-:-:S06]  /*0140*/  IMAD.WIDE.U32 R2, R9, 0x8, R2 ;  /* 0x0000000809027825 */ /* 0x001fcc00078e0002 */
[----:B-1----:R-:W-:Y:S05]  /*0150*/  @!P0 BRA `(.L_x_1) ;  /* 0x0000000400788947 */ /* 0x002fea0003800000 */
[----:B------:R0:W5:Y:S01]  /*0160*/  LDG.E.64 R4, desc[UR4][R2.64] ;  /* 0x0000000402047981 */ /* 0x000162000c1e1b00 */
[----:B------:R-:W-:Y:S01]  /*0170*/  VIMNMX.U32 R0, PT, PT, R9, UR6, PT ;  /* 0x0000000609007c48 */ /* 0x000fe2000bfe0000 */
[----:B------:R-:W-:Y:S01]  /*0180*/  BSSY.RECONVERGENT B1, `(.L_x_2) ;  /* 0x000002b000017945 */ /* 0x000fe20003800200 */
[----:B------:R-:W-:Y:S02]  /*0190*/  IMAD.MOV.U32 R11, RZ, RZ, RZ ;  /* 0x000000ffff0b7224 */ /* 0x000fe400078e00ff */
[C---:B------:R-:W-:Y:S01]  /*01a0*/  ISETP.GE.U32.AND P1, PT, R0.reuse, 0x10, PT ;  /* 0x000000100000780c */ /* 0x040fe20003f26070 */
[----:B------:R-:W-:Y:S01]  /*01b0*/  IMAD.MOV.U32 R8, RZ, RZ, RZ ;  /* 0x000000ffff087224 */ /* 0x000fe200078e00ff */
[----:B------:R-:W-:-:S04]  /*01c0*/  LOP3.LUT R12, R0, 0xf, RZ, 0xc0, !PT ;  /* 0x0000000f000c7812 */ /* 0x000fc800078ec0ff */
[----:B------:R-:W-:-:S07]  /*01d0*/  ISETP.NE.AND P0, PT, R12, RZ, PT ;  /* 0x000000ff0c00720c */ /* 0x000fce0003f05270 */
[----:B0-----:R-:W-:Y:S06]  /*01e0*/  @!P1 BRA `(.L_x_3) ;  /* 0x0000000000909947 */ /* 0x001fec0003800000 */
[----:B-----5:R-:W-:Y:S01]  /*01f0*/  IADD3 R14, P1, PT, R4, 0x20, RZ ;  /* 0x00000020040e7810 */ /* 0x020fe20007f3e0ff */
[----:B------:R-:W-:Y:S01]  /*0200*/  IMAD.MOV.U32 R8, RZ, RZ, RZ ;  /* 0x000000ffff087224 */ /* 0x000fe200078e00ff */
[----:B------:R-:W-:-:S03]  /*0210*/  LOP3.LUT R11, R0, 0x7ffffff0, RZ, 0xc0, !PT ;  /* 0x7ffffff0000b7812 */ /* 0x000fc600078ec0ff */
[----:B------:R-:W-:Y:S02]  /*0220*/  IMAD.X R15, RZ, RZ, R5, P1 ;  /* 0x000000ffff0f7224 */ /* 0x000fe400008e0605 */
[----:B------:R-:W-:-:S07]  /*0230*/  IMAD.MOV R10, RZ, RZ, -R11 ;  /* 0x000000ffff0a7224 */ /* 0x000fce00078e0a0b */
.L_x_4:
[----:B------:R-:W-:Y:S02]  /*0240*/  IMAD.MOV.U32 R6, RZ, RZ, R14 ;  /* 0x000000ffff067224 */ /* 0x000fe400078e000e */
[----:B------:R-:W-:-:S05]  /*0250*/  IMAD.MOV.U32 R7, RZ, RZ, R15 ;  /* 0x000000ffff077224 */ /* 0x000fca00078e000f */
[----:B------:R-:W2:Y:S04]  /*0260*/  LDG.E R21, desc[UR4][R6.64+-0x20] ;  /* 0xffffe00406157981 */ /* 0x000ea8000c1e1900 */
[----:B------:R-:W2:Y:S04]  /*0270*/  LDG.E R22, desc[UR4][R6.64+-0x1c] ;  /* 0xffffe40406167981 */ /* 0x000ea8000c1e1900 */
[----:B------:R-:W3:Y:S04]  /*0280*/  LDG.E R25, desc[UR4][R6.64+-0x18] ;  /* 0xffffe80406197981 */ /* 0x000ee8000c1e1900 */
[----:B------:R-:W3:Y:S04]  /*0290*/  LDG.E R26, desc[UR4][R6.64+-0x14] ;  /* 0xffffec04061a7981 */ /* 0x000ee8000c1e1900 */
[----:B------:R-:W4:Y:S04]  /*02a0*/  LDG.E R20, desc[UR4][R6.64+-0x10] ;  /* 0xfffff00406147981 */ /* 0x000f28000c1e1900 */
[----:B------:R-:W4:Y:S04]  /*02b0*/  LDG.E R19, desc[UR4][R6.64+-0xc] ;  /* 0xfffff40406137981 */ /* 0x000f28000c1e1900 */
[----:B------:R-:W5:Y:S04]  /*02c0*/  LDG.E R18, desc[UR4][R6.64+-0x8] ;  /* 0xfffff80406127981 */ /* 0x000f68000c1e1900 */
[----:B------:R-:W5:Y:S04]  /*02d0*/  LDG.E R17, desc[UR4][R6.64+-0x4] ;  /* 0xfffffc0406117981 */ /* 0x000f68000c1e1900 */
[----:B------:R-:W5:Y:S04]  /*02e0*/  LDG.E R16, desc[UR4][R6.64] ;  /* 0x0000000406107981 */ /* 0x000f68000c1e1900 */
[----:B------:R-:W5:Y:S04]  /*02f0*/  LDG.E R15, desc[UR4][R6.64+0x4] ;  /* 0x00000404060f7981 */ /* 0x000f68000c1e1900 */
[----:B------:R-:W5:Y:S04]  /*0300*/  LDG.E R14, desc[UR4][R6.64+0x8] ;  /* 0x00000804060e7981 */ /* 0x000f68000c1e1900 */
[----:B------:R-:W5:Y:S04]  /*0310*/  LDG.E R13, desc[UR4][R6.64+0xc] ;  /* 0x00000c04060d7981 */ /* 0x000f68000c1e1900 */
[----:B------:R-:W5:Y:S01]  /*0320*/  LDG.E R23, desc[UR4][R6.64+0x14] ;  /* 0x0000140406177981 */ /* 0x000f62000c1e1900 */
[----:B--2---:R-:W-:-:S03]  /*0330*/  IADD3 R24, PT, PT, R22, R21, R8 ;  /* 0x0000001516187210 */ /* 0x004fc60007ffe008 */
[----:B------:R-:W2:Y:S04]  /*0340*/  LDG.E R8, desc[UR4][R6.64+0x10] ;  /* 0x0000100406087981 */ /* 0x000ea8000c1e1900 */
[----:B------:R-:W2:Y:S04]  /*0350*/  LDG.E R22, desc[UR4][R6.64+0x18] ;  /* 0x0000180406167981 */ /* 0x000ea8000c1e1900 */
[----:B------:R-:W2:Y:S01]  /*0360*/  LDG.E R21, desc[UR4][R6.64+0x1c] ;  /* 0x00001c0406157981 */ /* 0x000ea2000c1e1900 */
[----:B---3--:R-:W-:Y:S01]  /*0370*/  IADD3 R24, PT, PT, R26, R25, R24 ;  /* 0x000000191a187210 */ /* 0x008fe20007ffe018 */
[----:B------:R-:W-:-:S03]  /*0380*/  VIADD R10, R10, 0x10 ;  /* 0x000000100a0a7836 */ /* 0x000fc60000000000 */
[----:B----4-:R-:W-:Y:S02]  /*0390*/  IADD3 R19, PT, PT, R19, R20, R24 ;  /* 0x0000001413137210 */ /* 0x010fe40007ffe018 */
[----:B------:R-:W-:Y:S02]  /*03a0*/  ISETP.NE.AND P1, PT, R10, RZ, PT ;  /* 0x000000ff0a00720c */ /* 0x000fe40003f25270 */
[----:B-----5:R-:W-:-:S04]  /*03b0*/  IADD3 R17, PT, PT, R17, R18, R19 ;  /* 0x0000001211117210 */ /* 0x020fc80007ffe013 */
[----:B------:R-:W-:-:S04]  /*03c0*/  IADD3 R15, PT, PT, R15, R16, R17 ;  /* 0x000000100f0f7210 */ /* 0x000fc80007ffe011 */
[----:B------:R-:W-:Y:S02]  /*03d0*/  IADD3 R13, PT, PT, R13, R14, R15 ;  /* 0x0000000e0d0d7210 */ /* 0x000fe40007ffe00f */
[----:B------:R-:W-:-:S05]  /*03e0*/  IADD3 R14, P2, PT, R6, 0x40, RZ ;  /* 0x00000040060e7810 */ /* 0x000fca0007f5e0ff */
[----:B------:R-:W-:Y:S01]  /*03f0*/  IMAD.X R15, RZ, RZ, R7, P2 ;  /* 0x000000ffff0f7224 */ /* 0x000fe200010e0607 */
[----:B--2---:R-:W-:-:S04]  /*0400*/  IADD3 R8, PT, PT, R23, R8, R13 ;  /* 0x0000000817087210 */ /* 0x004fc80007ffe00d */
[----:B------:R-:W-:Y:S01]  /*0410*/  IADD3 R8, PT, PT, R21, R22, R8 ;  /* 0x0000001615087210 */ /* 0x000fe20007ffe008 */
[----:B------:R-:W-:Y:S06]  /*0420*/  @P1 BRA `(.L_x_4) ;  /* 0xfffffffc00841947 */ /* 0x000fec000383ffff */
.L_x_3:
[----:B------:R-:W-:Y:S05]  /*0430*/  BSYNC.RECONVERGENT B1 ;  /* 0x0000000000017941 */ /* 0x000fea0003800200 */
.L_x_2:
[----:B------:R-:W-:Y:S05]  /*0440*/  @!P0 BRA `(.L_x_1) ;  /* 0x0000000000bc8947 */ /* 0x000fea0003800000 */
[----:B------:R-:W-:Y:S01]  /*0450*/  ISETP.GE.U32.AND P0, PT, R12, 0x8, PT ;  /* 0x000000080c00780c */ /* 0x000fe20003f06070 */
[----:B------:R-:W-:Y:S01]  /*0460*/  BSSY.RECONVERGENT B1, `(.L_x_5) ;  /* 0x0000012000017945 */ /* 0x000fe20003800200 */
[----:B------:R-:W-:-:S04]  /*0470*/  LOP3.LUT R18, R0, 0x7, RZ, 0xc0, !PT ;  /* 0x0000000700127812 */ /* 0x000fc800078ec0ff */
[----:B------:R-:W-:-:S07]  /*0480*/  ISETP.NE.AND P1, PT, R18, RZ, PT ;  /* 0x000000ff1200720c */ /* 0x000fce0003f25270 */
[----:B------:R-:W-:Y:S06]  /*0490*/  @!P0 BRA `(.L_x_6) ;  /* 0x0000000000388947 */ /* 0x000fec0003800000 */
[----:B-----5:R-:W-:-:S05]  /*04a0*/  IMAD.WIDE.U32 R6, R11, 0x4, R4 ;  /* 0x000000040b067825 */ /* 0x020fca00078e0004 */
[----:B------:R-:W2:Y:S04]  /*04b0*/  LDG.E R13, desc[UR4][R6.64] ;  /* 0x00000004060d7981 */ /* 0x000ea8000c1e1900 */
[----:B------:R-:W2:Y:S04]  /*04c0*/  LDG.E R10, desc[UR4][R6.64+0x4] ;  /* 0x00000404060a7981 */ /* 0x000ea8000c1e1900 */
[----:B------:R-:W3:Y:S04]  /*04d0*/  LDG.E R15, desc[UR4][R6.64+0x8] ;  /* 0x00000804060f7981 */ /* 0x000ee8000c1e1900 */
[----:B------:R-:W3:Y:S04]  /*04e0*/  LDG.E R12, desc[UR4][R6.64+0xc] ;  /* 0x00000c04060c7981 */ /* 0x000ee8000c1e1900 */
[----:B------:R-:W4:Y:S04]  /*04f0*/  LDG.E R17, desc[UR4][R6.64+0x10] ;  /* 0x0000100406117981 */ /* 0x000f28000c1e1900 */
[----:B------:R-:W4:Y:S04]  /*0500*/  LDG.E R14, desc[UR4][R6.64+0x14] ;  /* 0x00001404060e7981 */ /* 0x000f28000c1e1900 */
[----:B------:R-:W4:Y:S04]  /*0510*/  LDG.E R19, desc[UR4][R6.64+0x18] ;  /* 0x0000180406137981 */ /* 0x000f28000c1e1900 */
[----:B------:R-:W4:Y:S01]  /*0520*/  LDG.E R16, desc[UR4][R6.64+0x1c] ;  /* 0x00001c0406107981 */ /* 0x000f22000c1e1900 */
[----:B------:R-:W-:Y:S01]  /*0530*/  VIADD R11, R11, 0x8 ;  /* 0x000000080b0b7836 */ /* 0x000fe20000000000 */
[----:B--2---:R-:W-:-:S04]  /*0540*/  IADD3 R10, PT, PT, R10, R13, R8 ;  /* 0x0000000d0a0a7210 */ /* 0x004fc80007ffe008 */
[----:B---3--:R-:W-:-:S04]  /*0550*/  IADD3 R10, PT, PT, R12, R15, R10 ;  /* 0x0000000f0c0a7210 */ /* 0x008fc80007ffe00a */
[----:B----4-:R-:W-:-:S04]  /*0560*/  IADD3 R10, PT, PT, R14, R17, R10 ;  /* 0x000000110e0a7210 */ /* 0x010fc80007ffe00a */
[----:B------:R-:W-:-:S07]  /*0570*/  IADD3 R8, PT, PT, R16, R19, R10 ;  /* 0x0000001310087210 */ /* 0x000fce0007ffe00a */
.L_x_6:
[----:B------:R-:W-:Y:S05]  /*0580*/  BSYNC.RECONVERGENT B1 ;  /* 0x0000000000017941 */ /* 0x000fea0003800200 */
.L_x_5:
        /* <DEDUP_REMOVED lines=10> */
[----:B------:R-:W3:Y:S01]  /*0630*/  LDG.E R14, desc[UR4][R6.64+0xc] ;  /* 0x00000c04060e7981 */ /* 0x000ee2000c1e1900 */
[----:B------:R-:W-:Y:S01]  /*0640*/  VIADD R11, R11, 0x4 ;  /* 0x000000040b0b7836 */ /* 0x000fe20000000000 */
[----:B--2---:R-:W-:-:S04]  /*0650*/  IADD3 R8, PT, PT, R12, R13, R8 ;  /* 0x0000000d0c087210 */ /* 0x004fc80007ffe008 */
[----:B---3--:R-:W-:-:S07]  /*0660*/  IADD3 R8, PT, PT, R14, R15, R8 ;  /* 0x0000000f0e087210 */ /* 0x008fce0007ffe008 */
.L_x_8:
[----:B------:R-:W-:Y:S05]  /*0670*/  BSYNC.RECONVERGENT B1 ;  /* 0x0000000000017941 */ /* 0x000fea0003800200 */
.L_x_7:
[----:B------:R-:W-:Y:S05]  /*0680*/  @!P1 BRA `(.L_x_1) ;  /* 0x00000000002c9947 */ /* 0x000fea0003800000 */
[----:B-----5:R-:W-:-:S04]  /*0690*/  IMAD.WIDE.U32 R4, R11, 0x4, R4 ;  /* 0x000000040b047825 */ /* 0x020fc800078e0004 */
[----:B------:R-:W-:Y:S02]  /*06a0*/  IMAD.MOV R6, RZ, RZ, -R10 ;  /* 0x000000ffff067224 */ /* 0x000fe400078e0a0a */
[----:B------:R-:W-:-:S07]  /*06b0*/  IMAD.MOV.U32 R7, RZ, RZ, R5 ;  /* 0x000000ffff077224 */ /* 0x000fce00078e0005 */
.L_x_9:
[----:B------:R-:W-:-:S06]  /*06c0*/  IMAD.MOV.U32 R5, RZ, RZ, R7 ;  /* 0x000000ffff057224 */ /* 0x000fcc00078e0007 */
[----:B------:R0:W2:Y:S01]  /*06d0*/  LDG.E R5, desc[UR4][R4.64] ;  /* 0x0000000404057981 */ /* 0x0000a2000c1e1900 */
[----:B------:R-:W-:-:S05]  /*06e0*/  VIADD R6, R6, 0x1 ;  /* 0x0000000106067836 */ /* 0x000fca0000000000 */
[----:B------:R-:W-:Y:S02]  /*06f0*/  ISETP.NE.AND P0, PT, R6, RZ, PT ;  /* 0x000000ff0600720c */ /* 0x000fe40003f05270 */
[----:B0-----:R-:W-:-:S05]  /*0700*/  IADD3 R4, P1, PT, R4, 0x4, RZ ;  /* 0x0000000404047810 */ /* 0x001fca0007f3e0ff */
[----:B------:R-:W-:Y:S02]  /*0710*/  IMAD.X R7, RZ, RZ, R7, P1 ;  /* 0x000000ffff077224 */ /* 0x000fe400008e0607 */
[----:B--2---:R-:W-:-:S04]  /*0720*/  IMAD.IADD R8, R5, 0x1, R8 ;  /* 0x0000000105087824 */ /* 0x004fc800078e0208 */
[----:B------:R-:W-:Y:S05]  /*0730*/  @P0 BRA `(.L_x_9) ;  /* 0xfffffffc00e00947 */ /* 0x000fea000383ffff */
.L_x_1:
[----:B------:R-:W-:Y:S05]  /*0740*/  BSYNC.RECONVERGENT B0 ;  /* 0x0000000000007941 */ /* 0x000fea0003800200 */
.L_x_0:
[----:B------:R-:W-:Y:S01]  /*0750*/  ISETP.GE.U32.AND P0, PT, R0, UR6, PT ;  /* 0x0000000600007c0c */ /* 0x000fe2000bf06070 */
[----:B------:R-:W-:-:S12]  /*0760*/  BSSY.RECONVERGENT B0, `(.L_x_10) ;  /* 0x000000b000007945 */ /* 0x000fd80003800200 */
[----:B------:R-:W-:Y:S05]  /*0770*/  @P0 BRA `(.L_x_11) ;  /* 0x0000000000240947 */ /* 0x000fea0003800000 */
[----:B------:R-:W-:Y:S01]  /*0780*/  ISETP.NE.AND P0, PT, R0, R9, PT ;  /* 0x000000090000720c */ /* 0x000fe20003f05270 */
[----:B------:R-:W-:-:S12]  /*0790*/  BSSY.RECONVERGENT B1, `(.L_x_12) ;  /* 0x0000006000017945 */ /* 0x000fd80003800200 */
[----:B------:R-:W-:Y:S05]  /*07a0*/  @!P0 BRA `(.L_x_13) ;  /* 0x0000000000108947 */ /* 0x000fea0003800000 */
[----:B-----5:R-:W2:Y:S02]  /*07b0*/  LDG.E.64 R4, desc[UR4][R2.64] ;  /* 0x0000000402047981 */ /* 0x020ea4000c1e1b00 */
[----:B--2---:R-:W-:-:S06]  /*07c0*/  IMAD.WIDE.U32 R4, R0, 0x4, R4 ;  /* 0x0000000400047825 */ /* 0x004fcc00078e0004 */
[----:B------:R-:W2:Y:S02]  /*07d0*/  LDG.E R5, desc[UR4][R4.64] ;  /* 0x0000000404057981 */ /* 0x000ea4000c1e1900 */
[----:B--2---:R-:W-:-:S07]  /*07e0*/  IMAD.IADD R8, R8, 0x1, R5 ;  /* 0x0000000108087824 */ /* 0x004fce00078e0205 */
.L_x_13:
[----:B------:R-:W-:Y:S05]  /*07f0*/  BSYNC.RECONVERGENT B1 ;  /* 0x0000000000017941 */ /* 0x000fea0003800200 */
.L_x_12:
[----:B------:R-:W-:-:S07]  /*0800*/  VIADD R0, R0, 0x1 ;  /* 0x0000000100007836 */ /* 0x000fce0000000000 */
.L_x_11:
[----:B------:R-:W-:Y:S05]  /*0810*/  BSYNC.RECONVERGENT B0 ;  /* 0x0000000000007941 */ /* 0x000fea0003800200 */
.L_x_10:
[----:B------:R-:W-:Y:S01]  /*0820*/  ISETP.GE.U32.AND P0, PT, R0, UR6, PT ;  /* 0x0000000600007c0c */ /* 0x000fe2000bf06070 */
[----:B------:R-:W-:-:S12]  /*0830*/  BSSY.RECONVERGENT B0, `(.L_x_14) ;  /* 0x0000061000007945 */ /* 0x000fd80003800200 */
[----:B------:R-:W-:Y:S05]  /*0840*/  @!P0 BRA `(.L_x_15) ;  /* 0x0000000000088947 */ /* 0x000fea0003800000 */
[----:B-----5:R0:W5:Y:S01]  /*0850*/  LDG.E.64 R4, desc[UR4][R2.64] ;  /* 0x0000000402047981 */ /* 0x020162000c1e1b00 */
[----:B------:R-:W-:Y:S05]  /*0860*/  BRA `(.L_x_16) ;  /* 0x0000000400747947 */ /* 0x000fea0003800000 */
.L_x_15:
[----:B-----5:R0:W5:Y:S01]  /*0870*/  LDG.E.64 R4, desc[UR4][R2.64] ;  /* 0x0000000402047981 */ /* 0x020162000c1e1b00 */
[C---:B------:R-:W-:Y:S01]  /*0880*/  VIADD R10, R0.reuse, -UR6 ;  /* 0x80000006000a7c36 */ /* 0x040fe20008000000 */
[----:B------:R-:W-:Y:S01]  /*0890*/  IADD3 R6, PT, PT, -R0, UR6, RZ ;  /* 0x0000000600067c10 */ /* 0x000fe2000fffe1ff */
[----:B------:R-:W-:Y:S03]  /*08a0*/  BSSY.RECONVERGENT B1, `(.L_x_17) ;  /* 0x0000029000017945 */ /* 0x000fe60003800200 */
[----:B------:R-:W-:Y:S02]  /*08b0*/  ISETP.GT.U32.AND P1, PT, R10, -0x10, PT ;  /* 0xfffffff00a00780c */ /* 0x000fe40003f24070 */
[----:B------:R-:W-:-:S04]  /*08c0*/  LOP3.LUT R7, R6, 0xf, RZ, 0xc0, !PT ;  /* 0x0000000f06077812 */ /* 0x000fc800078ec0ff */
[----:B------:R-:W-:-:S07]  /*08d0*/  ISETP.NE.AND P0, PT, R7, RZ, PT ;  /* 0x000000ff0700720c */ /* 0x000fce0003f05270 */
[----:B0-----:R-:W-:Y:S06]  /*08e0*/  @P1 BRA `(.L_x_18) ;  /* 0x0000000000901947 */ /* 0x001fec0003800000 */
[----:B-----5:R-:W-:Y:S01]  /*08f0*/  IMAD.WIDE.U32 R2, R0, 0x4, R4 ;  /* 0x0000000400027825 */ /* 0x020fe200078e0004 */
[----:B------:R-:W-:Y:S02]  /*0900*/  LOP3.LUT R10, R6, 0xfffffff0, RZ, 0xc0, !PT ;  /* 0xfffffff0060a7812 */ /* 0x000fe400078ec0ff */
[----:B------:R-:W-:-:S03]  /*0910*/  IADD3 R16, P1, PT, R2, 0x20, RZ ;  /* 0x0000002002107810 */ /* 0x000fc60007f3e0ff */
[----:B------:R-:W-:Y:S02]  /*0920*/  IMAD.MOV R10, RZ, RZ, -R10 ;  /* 0x000000ffff0a7224 */ /* 0x000fe400078e0a0a */
[----:B------:R-:W-:-:S08]  /*0930*/  IMAD.X R3, RZ, RZ, R3, P1 ;  /* 0x000000ffff037224 */ /* 0x000fd000008e0603 */
.L_x_19:
        /* <DEDUP_REMOVED lines=16> */
[----:B------:R0:W5:Y:S01]  /*0a40*/  LDG.E R12, desc[UR4][R2.64+0x1c] ;  /* 0x00001c04020c7981 */ /* 0x000162000c1e1900 */
[----:B------:R-:W-:-:S02]  /*0a50*/  VIADD R10, R10, 0x10 ;  /* 0x000000100a0a7836 */ /* 0x000fc40000000000 */
[----:B------:R-:W-:-:S03]  /*0a60*/  VIADD R0, R0, 0x10 ;  /* 0x0000001000007836 */ /* 0x000fc60000000000 */
[----:B------:R-:W-:Y:S02]  /*0a70*/  ISETP.NE.AND P1, PT, R10, RZ, PT ;  /* 0x000000ff0a00720c */ /* 0x000fe40003f25270 */
[----:B--2---:R-:W-:-:S04]  /*0a80*/  IADD3 R19, PT, PT, R20, R19, R8 ;  /* 0x0000001314137210 */ /* 0x004fc80007ffe008 */
[----:B---3--:R-:W-:-:S04]  /*0a90*/  IADD3 R19, PT, PT, R21, R22, R19 ;  /* 0x0000001615137210 */ /* 0x008fc80007ffe013 */
[----:B----4-:R-:W-:-:S04]  /*0aa0*/  IADD3 R19, PT, PT, R23, R24, R19 ;  /* 0x0000001817137210 */ /* 0x010fc80007ffe013 */
[----:B-----5:R-:W-:-:S04]  /*0ab0*/  IADD3 R19, PT, PT, R25, R26, R19 ;  /* 0x0000001a19137210 */ /* 0x020fc80007ffe013 */
[----:B------:R-:W-:-:S04]  /*0ac0*/  IADD3 R17, PT, PT, R17, R18, R19 ;  /* 0x0000001211117210 */ /* 0x000fc80007ffe013 */
[----:B------:R-:W-:Y:S02]  /*0ad0*/  IADD3 R15, PT, PT, R15, R16, R17 ;  /* 0x000000100f0f7210 */ /* 0x000fe40007ffe011 */
[----:B------:R-:W-:-:S05]  /*0ae0*/  IADD3 R16, P2, PT, R2, 0x40, RZ ;  /* 0x0000004002107810 */ /* 0x000fca0007f5e0ff */
[----:B0-----:R-:W-:Y:S01]  /*0af0*/  IMAD.X R3, RZ, RZ, R3, P2 ;  /* 0x000000ffff037224 */ /* 0x001fe200010e0603 */
[----:B------:R-:W-:-:S04]  /*0b00*/  IADD3 R11, PT, PT, R14, R11, R15 ;  /* 0x0000000b0e0b7210 */ /* 0x000fc80007ffe00f */
[----:B------:R-:W-:Y:S01]  /*0b10*/  IADD3 R8, PT, PT, R12, R13, R11 ;  /* 0x0000000d0c087210 */ /* 0x000fe20007ffe00b */
[----:B------:R-:W-:Y:S06]  /*0b20*/  @P1 BRA `(.L_x_19) ;  /* 0xfffffffc00841947 */ /* 0x000fec000383ffff */
.L_x_18:
[----:B------:R-:W-:Y:S05]  /*0b30*/  BSYNC.RECONVERGENT B1 ;  /* 0x0000000000017941 */ /* 0x000fea0003800200 */
.L_x_17:
        /* <DEDUP_REMOVED lines=20> */
.L_x_21:
[----:B------:R-:W-:Y:S05]  /*0c80*/  BSYNC.RECONVERGENT B1 ;  /* 0x0000000000017941 */ /* 0x000fea0003800200 */
.L_x_20:
        /* <DEDUP_REMOVED lines=14> */
.L_x_23:
[----:B------:R-:W-:Y:S05]  /*0d70*/  BSYNC.RECONVERGENT B1 ;  /* 0x0000000000017941 */ /* 0x000fea0003800200 */
.L_x_22:
[----:B------:R-:W-:Y:S05]  /*0d80*/  @!P1 BRA `(.L_x_16) ;  /* 0x00000000002c9947 */ /* 0x000fea0003800000 */
[----:B-----5:R-:W-:-:S04]  /*0d90*/  IMAD.WIDE.U32 R2, R0, 0x4, R4 ;  /* 0x0000000400027825 */ /* 0x020fc800078e0004 */
[----:B------:R-:W-:Y:S02]  /*0da0*/  IMAD.MOV R0, RZ, RZ, -R6 ;  /* 0x000000ffff007224 */ /* 0x000fe400078e0a06 */
[----:B------:R-:W-:-:S07]  /*0db0*/  IMAD.MOV.U32 R7, RZ, RZ, R3 ;  /* 0x000000ffff077224 */ /* 0x000fce00078e0003 */
.L_x_24:
        /* <DEDUP_REMOVED lines=8> */
.L_x_16:
[----:B------:R-:W-:Y:S05]  /*0e40*/  BSYNC.RECONVERGENT B0 ;  /* 0x0000000000007941 */ /* 0x000fea0003800200 */
.L_x_14:
[----:B-----5:R-:W-:-:S04]  /*0e50*/  IMAD.WIDE.U32 R4, R9, 0x4, R4 ;  /* 0x0000000409047825 */ /* 0x020fc800078e0004 */
[----:B0-----:R-:W-:-:S05]  /*0e60*/  VIADD R3, R8, 0x1 ;  /* 0x0000000108037836 */ /* 0x001fca0000000000 */
[----:B------:R-:W-:Y:S01]  /*0e70*/  STG.E desc[UR4][R4.64], R3 ;  /* 0x0000000304007986 */ /* 0x000fe2000c101904 */
[----:B------:R-:W-:Y:S05]  /*0e80*/  EXIT ;  /* 0x000000000000794d */ /* 0x000fea0003800000 */
.L_x_25:
[----:B------:R-:W-:-:S00]  /*0e90*/  BRA `(.L_x_25) ;  /* 0xfffffffc00fc7947 */ /* 0x000fc0000383ffff */
[----:B------:R-:W-:-:S00]  /*0ea0*/  NOP ;  /* 0x0000000000007918 */ /* 0x000fc00000000000 */
        /* <DEDUP_REMOVED lines=13> */
.L_x_49:


//--------------------- .text._Z20generateRandomValuesPPiii --------------------------
	.section	.text._Z20generateRandomValuesPPiii,"ax",@progbits
	.align	128
        .global         _Z20generateRandomValuesPPiii
        .type           _Z20generateRandomValuesPPiii,@function
        .size           _Z20generateRandomValuesPPiii,(.L_x_50 - _Z20generateRandomValuesPPiii)
        .other          _Z20generateRandomValuesPPiii,@"STO_CUDA_ENTRY STV_DEFAULT"
_Z20generateRandomValuesPPiii:
.text._Z20generateRandomValuesPPiii:
[----:B------:R-:W0:Y:S01]  /*0000*/  LDC R1, c[0x0][0x37c] ;  /* 0x0000df00ff017b82 */ /* 0x000e220000000800 */
[----:B------:R-:W1:Y:S07]  /*0010*/  S2R R3, SR_TID.X ;  /* 0x0000000000037919 */ /* 0x000e6e0000002100 */
[----:B------:R-:W1:Y:S01]  /*0020*/  LDC R8, c[0x0][0x360] ;  /* 0x0000d800ff087b82 */ /* 0x000e620000000800 */
[----:B------:R-:W2:Y:S01]  /*0030*/  LDCU UR6, c[0x0][0x388] ;  /* 0x00007100ff0677ac */ /* 0x000ea20008000800 */
[----:B0-----:R-:W-:Y:S01]  /*0040*/  VIADD R1, R1, 0xffffffd0 ;  /* 0xffffffd001017836 */ /* 0x001fe20000000000 */
[----:B------:R-:W0:Y:S05]  /*0050*/  S2R R0, SR_TID.Y ;  /* 0x0000000000007919 */ /* 0x000e2a0000002200 */
[----:B------:R-:W1:Y:S08]  /*0060*/  S2UR UR4, SR_CTAID.X ;  /* 0x00000000000479c3 */ /* 0x000e700000002500 */
[----:B------:R-:W0:Y:S08]  /*0070*/  S2UR UR5, SR_CTAID.Y ;  /* 0x00000000000579c3 */ /* 0x000e300000002600 */
[----:B------:R-:W0:Y:S01]  /*0080*/  LDC R9, c[0x0][0x364] ;  /* 0x0000d900ff097b82 */ /* 0x000e220000000800 */
[----:B-1----:R-:W-:-:S02]  /*0090*/  IMAD R8, R8, UR4, R3 ;  /* 0x0000000408087c24 */ /* 0x002fc4000f8e0203 */
[----:B0-----:R-:W-:-:S05]  /*00a0*/  IMAD R9, R9, UR5, R0 ;  /* 0x0000000509097c24 */ /* 0x001fca000f8e0200 */
[----:B------:R-:W-:-:S04]  /*00b0*/  VIMNMX R0, PT, PT, R8, R9, !PT ;  /* 0x0000000908007248 */ /* 0x000fc80007fe0100 */
[----:B--2---:R-:W-:-:S13]  /*00c0*/  ISETP.GE.AND P0, PT, R0, UR6, PT ;  /* 0x0000000600007c0c */ /* 0x004fda000bf06270 */
[----:B------:R-:W-:Y:S05]  /*00d0*/  @P0 EXIT ;  /* 0x000000000000094d */ /* 0x000fea0003800000 */
[----:B------:R-:W0:Y:S01]  /*00e0*/  LDC R2, c[0x0][0x38c] ;  /* 0x0000e300ff027b82 */ /* 0x000e220000000800 */
[----:B------:R-:W-:Y:S01]  /*00f0*/  IMAD.MOV.U32 R11, RZ, RZ, -0x266e14b1 ;  /* 0xd991eb4fff0b7424 */ /* 0x000fe200078e00ff */
[----:B------:R-:W1:Y:S01]  /*0100*/  LDCU.64 UR6, c[0x0][0x358] ;  /* 0x00006b00ff0677ac */ /* 0x000e620008000a00 */
[----:B------:R-:W-:Y:S01]  /*0110*/  BSSY.RECONVERGENT B0, `(.L_x_26) ;  /* 0x0000260000007945 */ /* 0x000fe20003800200 */
[----:B------:R-:W-:Y:S02]  /*0120*/  SHF.R.S32.HI R10, RZ, 0x1f, R8 ;  /* 0x0000001fff0a7819 */ /* 0x000fe40000011408 */
[C---:B0-----:R-:W-:Y:S02]  /*0130*/  LOP3.LUT R0, R2.reuse, 0xaad26b49, RZ, 0x3c, !PT ;  /* 0xaad26b4902007812 */ /* 0x041fe400078e3cff */
[----:B------:R-:W-:-:S03]  /*0140*/  ISETP.GT.AND P0, PT, R2, -0x1, PT ;  /* 0xffffffff0200780c */ /* 0x000fc60003f04270 */
[----:B------:R-:W-:Y:S01]  /*0150*/  IMAD R0, R0, 0x4182bed5, RZ ;  /* 0x4182bed500007824 */ /* 0x000fe200078e02ff */
[----:B------:R-:W-:Y:S02]  /*0160*/  SEL R11, R11, 0x8bf16996, P0 ;  /* 0x8bf169960b0b7807 */ /* 0x000fe40000000000 */
[----:B------:R-:W-:Y:S01]  /*0170*/  ISETP.NE.AND P0, PT, R8, RZ, PT ;  /* 0x000000ff0800720c */ /* 0x000fe20003f05270 */
[C---:B------:R-:W-:Y:S01]  /*0180*/  VIADD R5, R0.reuse, 0x583f19 ;  /* 0x00583f1900057836 */ /* 0x040fe20000000000 */
[C---:B------:R-:W-:Y:S01]  /*0190*/  LOP3.LUT R6, R0.reuse, 0x159a55e5, RZ, 0x3c, !PT ;  /* 0x159a55e500067812 */ /* 0x040fe200078e3cff */
[----:B------:R-:W-:Y:S01]  /*01a0*/  VIADD R3, R0, 0x75bcd15 ;  /* 0x075bcd1500037836 */ /* 0x000fe20000000000 */
[C---:B------:R-:W-:Y:S01]  /*01b0*/  IADD3 R2, PT, PT, R11.reuse, 0x64f0c9, R0 ;  /* 0x0064f0c90b027810 */ /* 0x040fe20007ffe000 */
[C---:B------:R-:W-:Y:S01]  /*01c0*/  VIADD R7, R11.reuse, 0x1f123bb5 ;  /* 0x1f123bb50b077836 */ /* 0x040fe20000000000 */
[----:B------:R-:W-:Y:S01]  /*01d0*/  LOP3.LUT R4, R11, 0x5491333, RZ, 0x3c, !PT ;  /* 0x054913330b047812 */ /* 0x000fe200078e3cff */
[----:B------:R-:W-:-:S02]  /*01e0*/  IMAD.MOV.U32 R0, RZ, RZ, R1 ;  /* 0x000000ffff007224 */ /* 0x000fc400078e0001 */
[----:B------:R0:W-:Y:S04]  /*01f0*/  STL.64 [R1], R2 ;  /* 0x0000000201007387 */ /* 0x0001e80000100a00 */
[----:B------:R0:W-:Y:S04]  /*0200*/  STL.64 [R1+0x8], R6 ;  /* 0x0000080601007387 */ /* 0x0001e80000100a00 */
[----:B------:R0:W-:Y:S01]  /*0210*/  STL.64 [R1+0x10], R4 ;  /* 0x0000100401007387 */ /* 0x0001e20000100a00 */
[----:B-1----:R-:W-:Y:S05]  /*0220*/  @!P0 BRA `(.L_x_27) ;  /* 0x0000002400388947 */ /* 0x002fea0003800000 */
[----:B------:R-:W-:Y:S02]  /*0230*/  IMAD.MOV.U32 R15, RZ, RZ, R10 ;  /* 0x000000ffff0f7224 */ /* 0x000fe400078e000a */
[----:B------:R-:W-:Y:S02]  /*0240*/  IMAD.MOV.U32 R13, RZ, RZ, RZ ;  /* 0x000000ffff0d7224 */ /* 0x000fe400078e00ff */
[----:B------:R-:W-:-:S07]  /*0250*/  IMAD.MOV.U32 R12, RZ, RZ, R8 ;  /* 0x000000ffff0c7224 */ /* 0x000fce00078e0008 */
.L_x_36:
[----:B0-----:R-:W-:Y:S01]  /*0260*/  LOP3.LUT R2, R12, 0x3, RZ, 0xc0, !PT ;  /* 0x000000030c027812 */ /* 0x001fe200078ec0ff */
[----:B------:R-:W-:Y:S03]  /*0270*/  BSSY.RECONVERGENT B1, `(.L_x_28) ;  /* 0x0000243000017945 */ /* 0x000fe60003800200 */
[----:B------:R-:W-:-:S04]  /*0280*/  ISETP.NE.U32.AND P0, PT, R2, RZ, PT ;  /* 0x000000ff0200720c */ /* 0x000fc80003f05070 */
[----:B------:R-:W-:-:S13]  /*0290*/  ISETP.NE.AND.EX P0, PT, RZ, RZ, PT, P0 ;  /* 0x000000ffff00720c */ /* 0x000fda0003f05300 */
[----:B------:R-:W-:Y:S05]  /*02a0*/  @!P0 BRA `(.L_x_29) ;  /* 0x0000002000fc8947 */ /* 0x000fea0003800000 */
[----:B------:R-:W0:Y:S01]  /*02b0*/  LDC.64 R10, c[0x4][RZ] ;  /* 0x01000000ff0a7b82 */ /* 0x000e220000000a00 */
[----:B------:R-:W-:Y:S01]  /*02c0*/  IMAD.MOV.U32 R19, RZ, RZ, RZ ;  /* 0x000000ffff137224 */ /* 0x000fe200078e00ff */
[----:B------:R-:W-:Y:S02]  /*02d0*/  CS2R R4, SRZ ;  /* 0x0000000000047805 */ /* 0x000fe4000001ff00 */
[----:B------:R-:W-:Y:S01]  /*02e0*/  CS2R R6, SRZ ;  /* 0x0000000000067805 */ /* 0x000fe2000001ff00 */
[----:B------:R-:W-:Y:S02]  /*02f0*/  IMAD.MOV.U32 R3, RZ, RZ, RZ ;  /* 0x000000ffff037224 */ /* 0x000fe400078e00ff */
[----:B0-----:R-:W-:-:S07]  /*0300*/  IMAD.WIDE.U32 R10, R13, 0xc80, R10 ;  /* 0x00000c800d0a7825 */ /* 0x001fce00078e000a */
.L_x_31:
[----:B------:R-:W-:-:S06]  /*0310*/  IMAD R2, R19, 0x4, R0 ;  /* 0x0000000413027824 */ /* 0x000fcc00078e0200 */
[----:B------:R-:W5:Y:S01]  /*0320*/  LDL R2, [R2+0x4] ;  /* 0x0000040002027983 */ /* 0x000f620000100800 */
[----:B------:R-:W-:-:S05]  /*0330*/  UMOV UR4, URZ ;  /* 0x000000ff00047c82 */ /* 0x000fca0008000000 */
.L_x_30:
[----:B-----5:R-:W-:Y:S01]  /*0340*/  SHF.R.U32.HI R20, RZ, UR4, R2 ;  /* 0x00000004ff147c19 */ /* 0x020fe20008011602 */
[----:B------:R-:W-:-:S03]  /*0350*/  IMAD.SHL.U32 R14, R19, 0x20, RZ ;  /* 0x00000020130e7824 */ /* 0x000fc600078e00ff */
[----:B------:R-:W-:Y:S01]  /*0360*/  LOP3.LUT R16, R20, 0x1, RZ, 0xc0, !PT ;  /* 0x0000000114107812 */ /* 0x000fe200078ec0ff */
[----:B------:R-:W-:-:S03]  /*0370*/  VIADD R14, R14, UR4 ;  /* 0x000000040e0e7c36 */ /* 0x000fc60008000000 */
[----:B------:R-:W-:Y:S01]  /*0380*/  ISETP.NE.U32.AND P0, PT, R16, 0x1, PT ;  /* 0x000000011000780c */ /* 0x000fe20003f05070 */
[----:B------:R-:W-:-:S03]  /*0390*/  IMAD R17, R14, 0x5, RZ ;  /* 0x000000050e117824 */ /* 0x000fc600078e02ff */
[----:B------:R-:W-:Y:S01]  /*03a0*/  R2P PR, R20, 0x7e ;  /* 0x0000007e14007804 */ /* 0x000fe20000000000 */
[----:B------:R-:W-:-:S08]  /*03b0*/  IMAD.WIDE.U32 R16, R17, 0x4, R10 ;  /* 0x0000000411107825 */ /* 0x000fd000078e000a */
[----:B------:R-:W2:Y:S04]  /*03c0*/  @!P0 LDG.E R18, desc[UR6][R16.64+0x10] ;  /* 0x0000100610128981 */ /* 0x000ea8000c1e1900 */
[----:B------:R-:W3:Y:S04]  /*03d0*/  @P1 LDG.E R22, desc[UR6][R16.64+0x24] ;  /* 0x0000240610161981 */ /* 0x000ee8000c1e1900 */
[----:B------:R-:W4:Y:S04]  /*03e0*/  @P2 LDG.E R24, desc[UR6][R16.64+0x38] ;  /* 0x0000380610182981 */ /* 0x000f28000c1e1900 */
[----:B------:R-:W4:Y:S04]  /*03f0*/  @P3 LDG.E R26, desc[UR6][R16.64+0x4c] ;  /* 0x00004c06101a3981 */ /* 0x000f28000c1e1900 */
[----:B------:R-:W4:Y:S04]  /*0400*/  @P4 LDG.E R28, desc[UR6][R16.64+0x60] ;  /* 0x00006006101c4981 */ /* 0x000f28000c1e1900 */
[----:B------:R-:W4:Y:S04]  /*0410*/  @!P0 LDG.E R14, desc[UR6][R16.64] ;  /* 0x00000006100e8981 */ /* 0x000f28000c1e1900 */
[----:B------:R-:W4:Y:S04]  /*0420*/  @!P0 LDG.E R21, desc[UR6][R16.64+0x4] ;  /* 0x0000040610158981 */ /* 0x000f28000c1e1900 */
[----:B------:R-:W4:Y:S04]  /*0430*/  @P5 LDG.E R23, desc[UR6][R16.64+0x74] ;  /* 0x0000740610175981 */ /* 0x000f28000c1e1900 */
[----:B------:R-:W4:Y:S04]  /*0440*/  @P1 LDG.E R25, desc[UR6][R16.64+0x20] ;  /* 0x0000200610191981 */ /* 0x000f28000c1e1900 */
[----:B------:R-:W4:Y:S01]  /*0450*/  @P3 LDG.E R27, desc[UR6][R16.64+0x48] ;  /* 0x00004806101b3981 */ /* 0x000f22000c1e1900 */
[----:B--2---:R-:W-:-:S03]  /*0460*/  @!P0 LOP3.LUT R5, R5, R18, RZ, 0x3c, !PT ;  /* 0x0000001205058212 */ /* 0x004fc600078e3cff */
[----:B------:R-:W2:Y:S01]  /*0470*/  @P1 LDG.E R18, desc[UR6][R16.64+0x14] ;  /* 0x0000140610121981 */ /* 0x000ea2000c1e1900 */
[----:B---3--:R-:W-:-:S03]  /*0480*/  @P1 LOP3.LUT R5, R5, R22, RZ, 0x3c, !PT ;  /* 0x0000001605051212 */ /* 0x008fc600078e3cff */
[----:B------:R-:W3:Y:S01]  /*0490*/  @P1 LDG.E R22, desc[UR6][R16.64+0x1c] ;  /* 0x00001c0610161981 */ /* 0x000ee2000c1e1900 */
[----:B----4-:R-:W-:-:S03]  /*04a0*/  @P2 LOP3.LUT R5, R5, R24, RZ, 0x3c, !PT ;  /* 0x0000001805052212 */ /* 0x010fc600078e3cff */
[----:B------:R-:W4:Y:S01]  /*04b0*/  @P2 LDG.E R24, desc[UR6][R16.64+0x28] ;  /* 0x0000280610182981 */ /* 0x000f22000c1e1900 */
[----:B------:R-:W-:-:S03]  /*04c0*/  @P3 LOP3.LUT R5, R5, R26, RZ, 0x3c, !PT ;  /* 0x0000001a05053212 */ /* 0x000fc600078e3cff */
[----:B------:R-:W3:Y:S01]  /*04d0*/  @P6 LDG.E R26, desc[UR6][R16.64+0x88] ;  /* 0x00008806101a6981 */ /* 0x000ee2000c1e1900 */
[----:B------:R-:W-:Y:S02]  /*04e0*/  @P4 LOP3.LUT R5, R5, R28, RZ, 0x3c, !PT ;  /* 0x0000001c05054212 */ /* 0x000fe400078e3cff */
[----:B------:R-:W-:Y:S02]  /*04f0*/  @!P0 LOP3.LUT R3, R3, R14, RZ, 0x3c, !PT ;  /* 0x0000000e03038212 */ /* 0x000fe400078e3cff */
[----:B------:R-:W3:Y:S01]  /*0500*/  @!P0 LDG.E R14, desc[UR6][R16.64+0x8] ;  /* 0x00000806100e8981 */ /* 0x000ee2000c1e1900 */
[----:B------:R-:W-:-:S03]  /*0510*/  @!P0 LOP3.LUT R6, R6, R21, RZ, 0x3c, !PT ;  /* 0x0000001506068212 */ /* 0x000fc600078e3cff */
[----:B------:R-:W3:Y:S01]  /*0520*/  @!P0 LDG.E R21, desc[UR6][R16.64+0xc] ;  /* 0x00000c0610158981 */ /* 0x000ee2000c1e1900 */
[----:B------:R-:W-:-:S03]  /*0530*/  @P5 LOP3.LUT R5, R5, R23, RZ, 0x3c, !PT ;  /* 0x0000001705055212 */ /* 0x000fc600078e3cff */
[----:B------:R-:W3:Y:S01]  /*0540*/  @P1 LDG.E R23, desc[UR6][R16.64+0x18] ;  /* 0x0000180610171981 */ /* 0x000ee2000c1e1900 */
[----:B--2---:R-:W-:-:S03]  /*0550*/  @P1 LOP3.LUT R3, R3, R18, RZ, 0x3c, !PT ;  /* 0x0000001203031212 */ /* 0x004fc600078e3cff */
[----:B------:R-:W2:Y:S01]  /*0560*/  @P3 LDG.E R18, desc[UR6][R16.64+0x3c] ;  /* 0x00003c0610123981 */ /* 0x000ea2000c1e1900 */
[----:B----4-:R-:W-:-:S03]  /*0570*/  @P2 LOP3.LUT R3, R3, R24, RZ, 0x3c, !PT ;  /* 0x0000001803032212 */ /* 0x010fc600078e3cff */
[----:B------:R-:W4:Y:S01]  /*0580*/  @P4 LDG.E R24, desc[UR6][R16.64+0x50] ;  /* 0x0000500610184981 */ /* 0x000f22000c1e1900 */
[----:B---3--:R-:W-:-:S03]  /*0590*/  @!P0 LOP3.LUT R7, R7, R14, RZ, 0x3c, !PT ;  /* 0x0000000e07078212 */ /* 0x008fc600078e3cff */
[----:B------:R-:W3:Y:S01]  /*05a0*/  @P2 LDG.E R14, desc[UR6][R16.64+0x30] ;  /* 0x00003006100e2981 */ /* 0x000ee2000c1e1900 */
[----:B------:R-:W-:-:S03]  /*05b0*/  @!P0 LOP3.LUT R4, R4, R21, RZ, 0x3c, !PT ;  /* 0x0000001504048212 */ /* 0x000fc600078e3cff */
[----:B------:R-:W3:Y:S01]  /*05c0*/  @P2 LDG.E R21, desc[UR6][R16.64+0x2c] ;  /* 0x00002c0610152981 */ /* 0x000ee2000c1e1900 */
[----:B------:R-:W-:-:S03]  /*05d0*/  @P1 LOP3.LUT R6, R6, R23, RZ, 0x3c, !PT ;  /* 0x0000001706061212 */ /* 0x000fc600078e3cff */
[----:B------:R-:W3:Y:S01]  /*05e0*/  @P2 LDG.E R23, desc[UR6][R16.64+0x34] ;  /* 0x0000340610172981 */ /* 0x000ee2000c1e1900 */
[----:B------:R-:W-:Y:S02]  /*05f0*/  @P1 LOP3.LUT R7, R7, R22, RZ, 0x3c, !PT ;  /* 0x0000001607071212 */ /* 0x000fe400078e3cff */
[----:B------:R-:W-:Y:S01]  /*0600*/  @P1 LOP3.LUT R4, R4, R25, RZ, 0x3c, !PT ;  /* 0x0000001904041212 */ /* 0x000fe200078e3cff */
[----:B------:R-:W3:Y:S04]  /*0610*/  @P3 LDG.E R22, desc[UR6][R16.64+0x44] ;  /* 0x0000440610163981 */ /* 0x000ee8000c1e1900 */
[----:B------:R-:W3:Y:S01]  /*0620*/  @P3 LDG.E R25, desc[UR6][R16.64+0x40] ;  /* 0x0000400610193981 */ /* 0x000ee2000c1e1900 */
[----:B--2---:R-:W-:-:S03]  /*0630*/  @P3 LOP3.LUT R3, R3, R18, RZ, 0x3c, !PT ;  /* 0x0000001203033212 */ /* 0x004fc600078e3cff */
[----:B------:R-:W2:Y:S01]  /*0640*/  @P5 LDG.E R18, desc[UR6][R16.64+0x64] ;  /* 0x0000640610125981 */ /* 0x000ea2000c1e1900 */
[----:B----4-:R-:W-:-:S03]  /*0650*/  @P4 LOP3.LUT R3, R3, R24, RZ, 0x3c, !PT ;  /* 0x0000001803034212 */ /* 0x010fc600078e3cff */
[----:B------:R-:W4:Y:S01]  /*0660*/  @P6 LDG.E R24, desc[UR6][R16.64+0x78] ;  /* 0x0000780610186981 */ /* 0x000f22000c1e1900 */
[----:B---3--:R-:W-:-:S03]  /*0670*/  @P2 LOP3.LUT R7, R7, R14, RZ, 0x3c, !PT ;  /* 0x0000000e07072212 */ /* 0x008fc600078e3cff */
[----:B------:R-:W3:Y:S01]  /*0680*/  @P4 LDG.E R14, desc[UR6][R16.64+0x58] ;  /* 0x00005806100e4981 */ /* 0x000ee2000c1e1900 */
[----:B------:R-:W-:-:S03]  /*0690*/  @P2 LOP3.LUT R6, R6, R21, RZ, 0x3c, !PT ;  /* 0x0000001506062212 */ /* 0x000fc600078e3cff */
[----:B------:R-:W3:Y:S01]  /*06a0*/  @P4 LDG.E R21, desc[UR6][R16.64+0x54] ;  /* 0x0000540610154981 */ /* 0x000ee2000c1e1900 */
[----:B------:R-:W-:-:S03]  /*06b0*/  @P2 LOP3.LUT R4, R4, R23, RZ, 0x3c, !PT ;  /* 0x0000001704042212 */ /* 0x000fc600078e3cff */
[----:B------:R-:W3:Y:S01]  /*06c0*/  @P4 LDG.E R23, desc[UR6][R16.64+0x5c] ;  /* 0x00005c0610174981 */ /* 0x000ee2000c1e1900 */
[----:B------:R-:W-:Y:S02]  /*06d0*/  @P3 LOP3.LUT R7, R7, R22, RZ, 0x3c, !PT ;  /* 0x0000001607073212 */ /* 0x000fe400078e3cff */
[----:B------:R-:W-:Y:S01]  /*06e0*/  @P3 LOP3.LUT R4, R4, R27, RZ, 0x3c, !PT ;  /* 0x0000001b04043212 */ /* 0x000fe200078e3cff */
[----:B------:R-:W3:Y:S01]  /*06f0*/  @P5 LDG.E R22, desc[UR6][R16.64+0x6c] ;  /* 0x00006c0610165981 */ /* 0x000ee2000c1e1900 */
[----:B------:R-:W-:-:S03]  /*0700*/  @P3 LOP3.LUT R6, R6, R25, RZ, 0x3c, !PT ;  /* 0x0000001906063212 */ /* 0x000fc600078e3cff */
[----:B------:R-:W3:Y:S04]  /*0710*/  @P5 LDG.E R25, desc[UR6][R16.64+0x68] ;  /* 0x0000680610195981 */ /* 0x000ee8000c1e1900 */
[----:B------:R-:W3:Y:S01]  /*0720*/  @P5 LDG.E R27, desc[UR6][R16.64+0x70] ;  /* 0x00007006101b5981 */ /* 0x000ee2000c1e1900 */
[----:B------:R-:W-:Y:S02]  /*0730*/  LOP3.LUT P0, RZ, R20, 0x80, RZ, 0xc0, !PT ;  /* 0x0000008014ff7812 */ /* 0x000fe4000780c0ff */
[----:B--2---:R-:W-:-:S11]  /*0740*/  @P5 LOP3.LUT R3, R3, R18, RZ, 0x3c, !PT ;  /* 0x0000001203035212 */ /* 0x004fd600078e3cff */
        /* <DEDUP_REMOVED lines=15> */
[----:B------:R-:W-:Y:S02]  /*0840*/  @P6 LOP3.LUT R5, R5, R26, RZ, 0x3c, !PT ;  /* 0x0000001a05056212 */ /* 0x000fe400078e3cff */
[----:B--2---:R-:W-:Y:S02]  /*0850*/  @P0 LOP3.LUT R3, R3, R18, RZ, 0x3c, !PT ;  /* 0x0000001203030212 */ /* 0x004fe400078e3cff */
[----:B----4-:R-:W-:Y:S02]  /*0860*/  @P0 LOP3.LUT R5, R5, R24, RZ, 0x3c, !PT ;  /* 0x0000001805050212 */ /* 0x010fe400078e3cff */
[----:B---3--:R-:W-:Y:S02]  /*0870*/  @P6 LOP3.LUT R7, R7, R14, RZ, 0x3c, !PT ;  /* 0x0000000e07076212 */ /* 0x008fe400078e3cff */
[----:B------:R-:W-:Y:S02]  /*0880*/  @P6 LOP3.LUT R6, R6, R21, RZ, 0x3c, !PT ;  /* 0x0000001506066212 */ /* 0x000fe400078e3cff */
[----:B------:R-:W-:-:S02]  /*0890*/  @P6 LOP3.LUT R4, R4, R23, RZ, 0x3c, !PT ;  /* 0x0000001704046212 */ /* 0x000fc400078e3cff */
[----:B------:R-:W-:Y:S02]  /*08a0*/  @P0 LOP3.LUT R7, R7, R22, RZ, 0x3c, !PT ;  /* 0x0000001607070212 */ /* 0x000fe400078e3cff */
[----:B------:R-:W-:Y:S02]  /*08b0*/  @P0 LOP3.LUT R6, R6, R25, RZ, 0x3c, !PT ;  /* 0x0000001906060212 */ /* 0x000fe400078e3cff */
[----:B------:R-:W-:Y:S02]  /*08c0*/  @P0 LOP3.LUT R4, R4, R27, RZ, 0x3c, !PT ;  /* 0x0000001b04040212 */ /* 0x000fe400078e3cff */
[----:B------:R-:W-:-:S13]  /*08d0*/  R2P PR, R20.B1, 0x7f ;  /* 0x0000007f14007804 */ /* 0x000fda0000001000 */
[----:B------:R-:W2:Y:S04]  /*08e0*/  @P0 LDG.E R14, desc[UR6][R16.64+0xb0] ;  /* 0x0000b006100e0981 */ /* 0x000ea8000c1e1900 */
[----:B------:R-:W3:Y:S04]  /*08f0*/  @P1 LDG.E R18, desc[UR6][R16.64+0xc4] ;  /* 0x0000c40610121981 */ /* 0x000ee8000c1e1900 */
[----:B------:R-:W4:Y:S04]  /*0900*/  @P2 LDG.E R26, desc[UR6][R16.64+0xd8] ;  /* 0x0000d806101a2981 */ /* 0x000f28000c1e1900 */
[----:B------:R-:W4:Y:S04]  /*0910*/  @P3 LDG.E R28, desc[UR6][R16.64+0xec] ;  /* 0x0000ec06101c3981 */ /* 0x000f28000c1e1900 */
[----:B------:R-:W4:Y:S04]  /*0920*/  @P4 LDG.E R25, desc[UR6][R16.64+0x100] ;  /* 0x0001000610194981 */ /* 0x000f28000c1e1900 */
[----:B------:R-:W4:Y:S04]  /*0930*/  @P0 LDG.E R23, desc[UR6][R16.64+0xac] ;  /* 0x0000ac0610170981 */ /* 0x000f28000c1e1900 */
[----:B------:R-:W4:Y:S04]  /*0940*/  @P0 LDG.E R22, desc[UR6][R16.64+0xa0] ;  /* 0x0000a00610160981 */ /* 0x000f28000c1e1900 */
[----:B------:R-:W4:Y:S04]  /*0950*/  @P0 LDG.E R21, desc[UR6][R16.64+0xa4] ;  /* 0x0000a40610150981 */ /* 0x000f28000c1e1900 */
[----:B------:R-:W4:Y:S04]  /*0960*/  @P0 LDG.E R24, desc[UR6][R16.64+0xa8] ;  /* 0x0000a80610180981 */ /* 0x000f28000c1e1900 */
[----:B------:R-:W4:Y:S04]  /*0970*/  @P5 LDG.E R27, desc[UR6][R16.64+0x114] ;  /* 0x00011406101b5981 */ /* 0x000f28000c1e1900 */
[----:B------:R-:W4:Y:S01]  /*0980*/  @P2 LDG.E R29, desc[UR6][R16.64+0xd4] ;  /* 0x0000d406101d2981 */ /* 0x000f22000c1e1900 */
[----:B--2---:R-:W-:-:S03]  /*0990*/  @P0 LOP3.LUT R5, R5, R14, RZ, 0x3c, !PT ;  /* 0x0000000e05050212 */ /* 0x004fc600078e3cff */
[----:B------:R-:W2:Y:S01]  /*09a0*/  @P1 LDG.E R14, desc[UR6][R16.64+0xb4] ;  /* 0x0000b406100e1981 */ /* 0x000ea2000c1e1900 */
[----:B---3--:R-:W-:-:S03]  /*09b0*/  @P1 LOP3.LUT R5, R5, R18, RZ, 0x3c, !PT ;  /* 0x0000001205051212 */ /* 0x008fc600078e3cff */
[----:B------:R-:W3:Y:S01]  /*09c0*/  @P6 LDG.E R18, desc[UR6][R16.64+0x128] ;  /* 0x0001280610126981 */ /* 0x000ee2000c1e1900 */
[----:B----4-:R-:W-:-:S03]  /*09d0*/  @P2 LOP3.LUT R5, R5, R26, RZ, 0x3c, !PT ;  /* 0x0000001a05052212 */ /* 0x010fc600078e3cff */
[----:B------:R-:W4:Y:S01]  /*09e0*/  @P5 LDG.E R26, desc[UR6][R16.64+0x104] ;  /* 0x00010406101a5981 */ /* 0x000f22000c1e1900 */
[----:B------:R-:W-:-:S04]  /*09f0*/  @P3 LOP3.LUT R5, R5, R28, RZ, 0x3c, !PT ;  /* 0x0000001c05053212 */ /* 0x000fc800078e3cff */
[----:B------:R-:W-:Y:S02]  /*0a00*/  @P4 LOP3.LUT R5, R5, R25, RZ, 0x3c, !PT ;  /* 0x0000001905054212 */ /* 0x000fe400078e3cff */
[----:B------:R-:W4:Y:S01]  /*0a10*/  @P1 LDG.E R25, desc[UR6][R16.64+0xc0] ;  /* 0x0000c00610191981 */ /* 0x000f22000c1e1900 */
[----:B------:R-:W-:-:S03]  /*0a20*/  @P0 LOP3.LUT R4, R4, R23, RZ, 0x3c, !PT ;  /* 0x0000001704040212 */ /* 0x000fc600078e3cff */
[----:B------:R-:W4:Y:S01]  /*0a30*/  @P1 LDG.E R23, desc[UR6][R16.64+0xb8] ;  /* 0x0000b80610171981 */ /* 0x000f22000c1e1900 */
[----:B------:R-:W-:-:S03]  /*0a40*/  @P0 LOP3.LUT R3, R3, R22, RZ, 0x3c, !PT ;  /* 0x0000001603030212 */ /* 0x000fc600078e3cff */
[----:B------:R-:W4:Y:S01]  /*0a50*/  @P2 LDG.E R22, desc[UR6][R16.64+0xc8] ;  /* 0x0000c80610162981 */ /* 0x000f22000c1e1900 */
[----:B------:R-:W-:-:S03]  /*0a60*/  @P0 LOP3.LUT R6, R6, R21, RZ, 0x3c, !PT ;  /* 0x0000001506060212 */ /* 0x000fc600078e3cff */
[----:B------:R-:W4:Y:S01]  /*0a70*/  @P3 LDG.E R21, desc[UR6][R16.64+0xe0] ;  /* 0x0000e00610153981 */ /* 0x000f22000c1e1900 */
[----:B------:R-:W-:Y:S02]  /*0a80*/  @P0 LOP3.LUT R7, R7, R24, RZ, 0x3c, !PT ;  /* 0x0000001807070212 */ /* 0x000fe400078e3cff */
[----:B------:R-:W-:Y:S01]  /*0a90*/  LOP3.LUT P0, RZ, R20, 0x8000, RZ, 0xc0, !PT ;  /* 0x0000800014ff7812 */ /* 0x000fe2000780c0ff */
[----:B------:R-:W4:Y:S01]  /*0aa0*/  @P2 LDG.E R24, desc[UR6][R16.64+0xd0] ;  /* 0x0000d00610182981 */ /* 0x000f22000c1e1900 */
[----:B------:R-:W-:-:S03]  /*0ab0*/  @P5 LOP3.LUT R5, R5, R27, RZ, 0x3c, !PT ;  /* 0x0000001b05055212 */ /* 0x000fc600078e3cff */
[----:B------:R-:W4:Y:S04]  /*0ac0*/  @P1 LDG.E R20, desc[UR6][R16.64+0xbc] ;  /* 0x0000bc0610141981 */ /* 0x000f28000c1e1900 */
[----:B------:R-:W4:Y:S01]  /*0ad0*/  @P2 LDG.E R27, desc[UR6][R16.64+0xcc] ;  /* 0x0000cc06101b2981 */ /* 0x000f22000c1e1900 */
[----:B--2---:R-:W-:-:S03]  /*0ae0*/  @P1 LOP3.LUT R3, R3, R14, RZ, 0x3c, !PT ;  /* 0x0000000e03031212 */ /* 0x004fc600078e3cff */
[----:B------:R-:W2:Y:S01]  /*0af0*/  @P5 LDG.E R14, desc[UR6][R16.64+0x10c] ;  /* 0x00010c06100e5981 */ /* 0x000ea2000c1e1900 */
[----:B---3--:R-:W-:-:S03]  /*0b00*/  @P6 LOP3.LUT R5, R5, R18, RZ, 0x3c, !PT ;  /* 0x0000001205056212 */ /* 0x008fc600078e3cff */
[----:B------:R-:W3:Y:S01]  /*0b10*/  @P3 LDG.E R18, desc[UR6][R16.64+0xdc] ;  /* 0x0000dc0610123981 */ /* 0x000ee2000c1e1900 */
[----:B----4-:R-:W-:Y:S02]  /*0b20*/  @P1 LOP3.LUT R6, R6, R23, RZ, 0x3c, !PT ;  /* 0x0000001706061212 */ /* 0x010fe400078e3cff */
[----:B------:R-:W-:Y:S01]  /*0b30*/  @P1 LOP3.LUT R4, R4, R25, RZ, 0x3c, !PT ;  /* 0x0000001904041212 */ /* 0x000fe200078e3cff */
[----:B------:R-:W4:Y:S01]  /*0b40*/  @P5 LDG.E R23, desc[UR6][R16.64+0x108] ;  /* 0x0001080610175981 */ /* 0x000f22000c1e1900 */
[----:B------:R-:W-:-:S03]  /*0b50*/  @P2 LOP3.LUT R3, R3, R22, RZ, 0x3c, !PT ;  /* 0x0000001603032212 */ /* 0x000fc600078e3cff */
[----:B------:R-:W2:Y:S01]  /*0b60*/  @P3 LDG.E R25, desc[UR6][R16.64+0xe8] ;  /* 0x0000e80610193981 */ /* 0x000ea2000c1e1900 */
[----:B------:R-:W-:-:S03]  /*0b70*/  @P2 LOP3.LUT R4, R4, R29, RZ, 0x3c, !PT ;  /* 0x0000001d04042212 */ /* 0x000fc600078e3cff */
[----:B------:R-:W4:Y:S04]  /*0b80*/  @P4 LDG.E R22, desc[UR6][R16.64+0xf0] ;  /* 0x0000f00610164981 */ /* 0x000f28000c1e1900 */
[----:B------:R-:W4:Y:S01]  /*0b90*/  @P4 LDG.E R29, desc[UR6][R16.64+0xfc] ;  /* 0x0000fc06101d4981 */ /* 0x000f22000c1e1900 */
[----:B------:R-:W-:-:S03]  /*0ba0*/  @P1 LOP3.LUT R7, R7, R20, RZ, 0x3c, !PT ;  /* 0x0000001407071212 */ /* 0x000fc600078e3cff */
[----:B------:R-:W4:Y:S01]  /*0bb0*/  @P3 LDG.E R20, desc[UR6][R16.64+0xe4] ;  /* 0x0000e40610143981 */ /* 0x000f22000c1e1900 */
[----:B------:R-:W-:-:S03]  /*0bc0*/  @P2 LOP3.LUT R6, R6, R27, RZ, 0x3c, !PT ;  /* 0x0000001b06062212 */ /* 0x000fc600078e3cff */
[----:B------:R-:W4:Y:S01]  /*0bd0*/  @P4 LDG.E R27, desc[UR6][R16.64+0xf4] ;  /* 0x0000f406101b4981 */ /* 0x000f22000c1e1900 */
[----:B------:R-:W-:-:S03]  /*0be0*/  @P2 LOP3.LUT R7, R7, R24, RZ, 0x3c, !PT ;  /* 0x0000001807072212 */ /* 0x000fc600078e3cff */
[----:B------:R-:W4:Y:S01]  /*0bf0*/  @P4 LDG.E R24, desc[UR6][R16.64+0xf8] ;  /* 0x0000f80610184981 */ /* 0x000f22000c1e1900 */
[----:B------:R-:W-:-:S03]  /*0c00*/  @P3 LOP3.LUT R6, R6, R21, RZ, 0x3c, !PT ;  /* 0x0000001506063212 */ /* 0x000fc600078e3cff */
[----:B------:R-:W4:Y:S01]  /*0c10*/  @P5 LDG.E R21, desc[UR6][R16.64+0x110] ;  /* 0x0001100610155981 */ /* 0x000f22000c1e1900 */
[----:B---3--:R-:W-:-:S03]  /*0c20*/  @P3 LOP3.LUT R3, R3, R18, RZ, 0x3c, !PT ;  /* 0x0000001203033212 */ /* 0x008fc600078e3cff */
[----:B------:R-:W3:Y:S01]  /*0c30*/  @P6 LDG.E R18, desc[UR6][R16.64+0x118] ;  /* 0x0001180610126981 */ /* 0x000ee2000c1e1900 */
[----:B--2---:R-:W-:-:S03]  /*0c40*/  @P3 LOP3.LUT R4, R4, R25, RZ, 0x3c, !PT ;  /* 0x0000001904043212 */ /* 0x004fc600078e3cff */
[----:B------:R-:W2:Y:S01]  /*0c50*/  @P6 LDG.E R25, desc[UR6][R16.64+0x11c] ;  /* 0x00011c0610196981 */ /* 0x000ea2000c1e1900 */
[----:B----4-:R-:W-:-:S03]  /*0c60*/  @P4 LOP3.LUT R3, R3, R22, RZ, 0x3c, !PT ;  /* 0x0000001603034212 */ /* 0x010fc600078e3cff */
[----:B------:R-:W4:Y:S01]  /*0c70*/  @P0 LDG.E R22, desc[UR6][R16.64+0x12c] ;  /* 0x00012c0610160981 */ /* 0x000f22000c1e1900 */
[----:B------:R-:W-:-:S03]  /*0c80*/  @P3 LOP3.LUT R7, R7, R20, RZ, 0x3c, !PT ;  /* 0x0000001407073212 */ /* 0x000fc600078e3cff */
[----:B------:R-:W4:Y:S01]  /*0c90*/  @P6 LDG.E R20, desc[UR6][R16.64+0x120] ;  /* 0x0001200610146981 */ /* 0x000f22000c1e1900 */
[----:B------:R-:W-:Y:S02]  /*0ca0*/  @P4 LOP3.LUT R6, R6, R27, RZ, 0x3c, !PT ;  /* 0x0000001b06064212 */ /* 0x000fe400078e3cff */
[----:B------:R-:W-:Y:S01]  /*0cb0*/  @P4 LOP3.LUT R4, R4, R29, RZ, 0x3c, !PT ;  /* 0x0000001d04044212 */ /* 0x000fe200078e3cff */
[----:B------:R-:W4:Y:S01]  /*0cc0*/  @P0 LDG.E R27, desc[UR6][R16.64+0x130] ;  /* 0x00013006101b0981 */ /* 0x000f22000c1e1900 */
[----:B------:R-:W-:Y:S02]  /*0cd0*/  @P4 LOP3.LUT R7, R7, R24, RZ, 0x3c, !PT ;  /* 0x0000001807074212 */ /* 0x000fe400078e3cff */
[----:B------:R-:W-:Y:S01]  /*0ce0*/  @P5 LOP3.LUT R6, R6, R23, RZ, 0x3c, !PT ;  /* 0x0000001706065212 */ /* 0x000fe200078e3cff */
[----:B------:R-:W4:Y:S01]  /*0cf0*/  @P0 LDG.E R24, desc[UR6][R16.64+0x13c] ;  /* 0x00013c0610180981 */ /* 0x000f22000c1e1900 */
[----:B------:R-:W-:-:S03]  /*0d00*/  @P5 LOP3.LUT R7, R7, R14, RZ, 0x3c, !PT ;  /* 0x0000000e07075212 */ /* 0x000fc600078e3cff */
[----:B------:R-:W4:Y:S04]  /*0d10*/  @P6 LDG.E R23, desc[UR6][R16.64+0x124] ;  /* 0x0001240610176981 */ /* 0x000f28000c1e1900 */
[----:B------:R-:W4:Y:S04]  /*0d20*/  @P0 LDG.E R14, desc[UR6][R16.64+0x134] ;  /* 0x00013406100e0981 */ /* 0x000f28000c1e1900 */
[----:B------:R-:W4:Y:S01]  /*0d30*/  @P0 LDG.E R29, desc[UR6][R16.64+0x138] ;  /* 0x00013806101d0981 */ /* 0x000f22000c1e1900 */
[----:B------:R-:W-:Y:S01]  /*0d40*/  UIADD3 UR4, UPT, UPT, UR4, 0x10, URZ ;  /* 0x0000001004047890 */ /* 0x000fe2000fffe0ff */
[----:B------:R-:W-:-:S03]  /*0d50*/  @P5 LOP3.LUT R3, R3, R26, RZ, 0x3c, !PT ;  /* 0x0000001a03035212 */ /* 0x000fc600078e3cff */
[----:B------:R-:W-:Y:S01]  /*0d60*/  UISETP.NE.AND UP0, UPT, UR4, 0x20, UPT ;  /* 0x000000200400788c */ /* 0x000fe2000bf05270 */
[----:B------:R-:W-:Y:S02]  /*0d70*/  @P5 LOP3.LUT R4, R4, R21, RZ, 0x3c, !PT ;  /* 0x0000001504045212 */ /* 0x000fe400078e3cff */
[----:B---3--:R-:W-:Y:S02]  /*0d80*/  @P6 LOP3.LUT R3, R3, R18, RZ, 0x3c, !PT ;  /* 0x0000001203036212 */ /* 0x008fe400078e3cff */
[----:B--2---:R-:W-:Y:S02]  /*0d90*/  @P6 LOP3.LUT R6, R6, R25, RZ, 0x3c, !PT ;  /* 0x0000001906066212 */ /* 0x004fe400078e3cff */
[----:B----4-:R-:W-:Y:S02]  /*0da0*/  @P0 LOP3.LUT R3, R3, R22, RZ, 0x3c, !PT ;  /* 0x0000001603030212 */ /* 0x010fe400078e3cff */
[----:B------:R-:W-:Y:S02]  /*0db0*/  @P6 LOP3.LUT R7, R7, R20, RZ, 0x3c, !PT ;  /* 0x0000001407076212 */ /* 0x000fe400078e3cff */
[----:B------:R-:W-:-:S02]  /*0dc0*/  @P0 LOP3.LUT R6, R6, R27, RZ, 0x3c, !PT ;  /* 0x0000001b06060212 */ /* 0x000fc400078e3cff */
[----:B------:R-:W-:Y:S02]  /*0dd0*/  @P0 LOP3.LUT R5, R5, R24, RZ, 0x3c, !PT ;  /* 0x0000001805050212 */ /* 0x000fe400078e3cff */
[----:B------:R-:W-:Y:S02]  /*0de0*/  @P6 LOP3.LUT R4, R4, R23, RZ, 0x3c, !PT ;  /* 0x0000001704046212 */ /* 0x000fe400078e3cff */
[----:B------:R-:W-:Y:S02]  /*0df0*/  @P0 LOP3.LUT R7, R7, R14, RZ, 0x3c, !PT ;  /* 0x0000000e07070212 */ /* 0x000fe400078e3cff */
[----:B------:R-:W-:Y:S01]  /*0e00*/  @P0 LOP3.LUT R4, R4, R29, RZ, 0x3c, !PT ;  /* 0x0000001d04040212 */ /* 0x000fe200078e3cff */
[----:B------:R-:W-:Y:S06]  /*0e10*/  BRA.U UP0, `(.L_x_30) ;  /* 0xfffffff500487547 */ /* 0x000fec000b83ffff */
[----:B------:R-:W-:-:S05]  /*0e20*/  VIADD R19, R19, 0x1 ;  /* 0x0000000113137836 */ /* 0x000fca0000000000 */
[----:B------:R-:W-:-:S13]  /*0e30*/  ISETP.NE.AND P0, PT, R19, 0x5, PT ;  /* 0x000000051300780c */ /* 0x000fda0003f05270 */
[----:B------:R-:W-:Y:S05]  /*0e40*/  @P0 BRA `(.L_x_31) ;  /* 0xfffffff400300947 */ /* 0x000fea000383ffff */
[----:B------:R-:W-:Y:S01]  /*0e50*/  LOP3.LUT R2, R12, 0x3, RZ, 0xc0, !PT ;  /* 0x000000030c027812 */ /* 0x000fe200078ec0ff */
[----:B------:R0:W-:Y:S03]  /*0e60*/  STL.64 [R1+0x8], R6 ;  /* 0x0000080601007387 */ /* 0x0001e60000100a00 */
[----:B------:R-:W-:Y:S01]  /*0e70*/  ISETP.NE.U32.AND P0, PT, R2, 0x1, PT ;  /* 0x000000010200780c */ /* 0x000fe20003f05070 */
[----:B------:R0:W-:Y:S03]  /*0e80*/  STL.64 [R1+0x10], R4 ;  /* 0x0000100401007387 */ /* 0x0001e60000100a00 */
[----:B------:R-:W-:Y:S01]  /*0e90*/  ISETP.NE.AND.EX P0, PT, RZ, RZ, PT, P0 ;  /* 0x000000ffff00720c */ /* 0x000fe20003f05300 */
[----:B------:R0:W-:-:S12]  /*0ea0*/  STL [R1+0x4], R3 ;  /* 0x0000040301007387 */ /* 0x0001d80000100800 */
[----:B0-----:R-:W-:Y:S05]  /*0eb0*/  @!P0 BRA `(.L_x_29) ;  /* 0x0000001400f88947 */ /* 0x001fea0003800000 */
[----:B------:R-:W-:Y:S01]  /*0ec0*/  UMOV UR4, URZ ;  /* 0x000000ff00047c82 */ /* 0x000fe20008000000 */
[----:B------:R-:W-:Y:S01]  /*0ed0*/  IMAD.MOV.U32 R19, RZ, RZ, RZ ;  /* 0x000000ffff137224 */ /* 0x000fe200078e00ff */
[----:B------:R-:W-:Y:S01]  /*0ee0*/  CS2R R6, SRZ ;  /* 0x0000000000067805 */ /* 0x000fe2000001ff00 */
[----:B------:R-:W-:Y:S02]  /*0ef0*/  IMAD.MOV.U32 R4, RZ, RZ, RZ ;  /* 0x000000ffff047224 */ /* 0x000fe400078e00ff */
[----:B------:R-:W-:Y:S02]  /*0f00*/  IMAD.MOV.U32 R3, RZ, RZ, RZ ;  /* 0x000000ffff037224 */ /* 0x000fe400078e00ff */
[----:B------:R-:W-:-:S07]  /*0f10*/  IMAD.U32 R5, RZ, RZ, UR4 ;  /* 0x00000004ff057e24 */ /* 0x000fce000f8e00ff */
.L_x_33:
[----:B------:R-:W-:-:S06]  /*0f20*/  IMAD R2, R19, 0x4, R0 ;  /* 0x0000000413027824 */ /* 0x000fcc00078e0200 */
[----:B------:R-:W5:Y:S01]  /*0f30*/  LDL R2, [R2+0x4] ;  /* 0x0000040002027983 */ /* 0x000f620000100800 */
[----:B------:R-:W-:-:S05]  /*0f40*/  UMOV UR4, URZ ;  /* 0x000000ff00047c82 */ /* 0x000fca0008000000 */
.L_x_32:
        /* <DEDUP_REMOVED lines=180> */
[----:B------:R0:W-:Y:S03]  /*1a90*/  STL [R1+0x4], R3 ;  /* 0x0000040301007387 */ /* 0x0001e60000100800 */
[----:B------:R-:W-:Y:S01]  /*1aa0*/  ISETP.NE.AND.EX P0, PT, RZ, RZ, PT, P0 ;  /* 0x000000ffff00720c */ /* 0x000fe20003f05300 */
[----:B------:R0:W-:-:S12]  /*1ab0*/  STL.64 [R1+0x10], R4 ;  /* 0x0000100401007387 */ /* 0x0001d80000100a00 */
[----:B0-----:R-:W-:Y:S05]  /*1ac0*/  @P0 BRA `(.L_x_29) ;  /* 0x0000000800f40947 */ /* 0x001fea0003800000 */
[----:B------:R-:W-:Y:S01]  /*1ad0*/  UMOV UR4, URZ ;  /* 0x000000ff00047c82 */ /* 0x000fe20008000000 */
[----:B------:R-:W-:Y:S01]  /*1ae0*/  IMAD.MOV.U32 R19, RZ, RZ, RZ ;  /* 0x000000ffff137224 */ /* 0x000fe200078e00ff */
[----:B------:R-:W-:Y:S01]  /*1af0*/  CS2R R6, SRZ ;  /* 0x0000000000067805 */ /* 0x000fe2000001ff00 */
[----:B------:R-:W-:Y:S02]  /*1b00*/  IMAD.MOV.U32 R4, RZ, RZ, RZ ;  /* 0x000000ffff047224 */ /* 0x000fe400078e00ff */
[----:B------:R-:W-:Y:S02]  /*1b10*/  IMAD.MOV.U32 R3, RZ, RZ, RZ ;  /* 0x000000ffff037224 */ /* 0x000fe400078e00ff */
[----:B------:R-:W-:-:S07]  /*1b20*/  IMAD.U32 R5, RZ, RZ, UR4 ;  /* 0x00000004ff057e24 */ /* 0x000fce000f8e00ff */
.L_x_35:
[----:B------:R-:W-:-:S06]  /*1b30*/  IMAD R2, R19, 0x4, R0 ;  /* 0x0000000413027824 */ /* 0x000fcc00078e0200 */
[----:B------:R-:W5:Y:S01]  /*1b40*/  LDL R2, [R2+0x4] ;  /* 0x0000040002027983 */ /* 0x000f620000100800 */
[----:B------:R-:W-:-:S05]  /*1b50*/  UMOV UR4, URZ ;  /* 0x000000ff00047c82 */ /* 0x000fca0008000000 */
.L_x_34:
        /* <DEDUP_REMOVED lines=177> */
[----:B------:R0:W-:Y:S04]  /*2670*/  STL.64 [R1+0x8], R6 ;  /* 0x0000080601007387 */ /* 0x0001e80000100a00 */
[----:B------:R0:W-:Y:S04]  /*2680*/  STL [R1+0x4], R3 ;  /* 0x0000040301007387 */ /* 0x0001e80000100800 */
[----:B------:R0:W-:Y:S02]  /*2690*/  STL.64 [R1+0x10], R4 ;  /* 0x0000100401007387 */ /* 0x0001e40000100a00 */
.L_x_29:
[----:B------:R-:W-:Y:S05]  /*26a0*/  BSYNC.RECONVERGENT B1 ;  /* 0x0000000000017941 */ /* 0x000fea0003800200 */
.L_x_28:
[C---:B------:R-:W-:Y:S01]  /*26b0*/  ISETP.GE.U32.AND P0, PT, R12.reuse, 0x4, PT ;  /* 0x000000040c00780c */ /* 0x040fe20003f06070 */
[----:B------:R-:W-:Y:S01]  /*26c0*/  VIADD R13, R13, 0x1 ;  /* 0x000000010d0d7836 */ /* 0x000fe20000000000 */
[--C-:B------:R-:W-:Y:S02]  /*26d0*/  SHF.R.U64 R12, R12, 0x2, R15.reuse ;  /* 0x000000020c0c7819 */ /* 0x100fe4000000120f */
[----:B------:R-:W-:Y:S02]  /*26e0*/  ISETP.GE.U32.AND.EX P0, PT, R15, RZ, PT, P0 ;  /* 0x000000ff0f00720c */ /* 0x000fe40003f06100 */
[----:B------:R-:W-:-:S11]  /*26f0*/  SHF.R.U32.HI R15, RZ, 0x2, R15 ;  /* 0x00000002ff0f7819 */ /* 0x000fd6000001160f */
[----:B------:R-:W-:Y:S05]  /*2700*/  @P0 BRA `(.L_x_36) ;  /* 0xffffffd800d40947 */ /* 0x000fea000383ffff */
.L_x_27:
[----:B------:R-:W-:Y:S05]  /*2710*/  BSYNC.RECONVERGENT B0 ;  /* 0x0000000000007941 */ /* 0x000fea0003800200 */
.L_x_26:
[----:B------:R-:W-:Y:S01]  /*2720*/  ISETP.NE.AND P0, PT, R9, RZ, PT ;  /* 0x000000ff0900720c */ /* 0x000fe20003f05270 */
[----:B------:R-:W-:-:S12]  /*2730*/  BSSY.RECONVERGENT B0, `(.L_x_37) ;  /* 0x0000252000007945 */ /* 0x000fd80003800200 */
[----:B------:R-:W-:Y:S05]  /*2740*/  @!P0 BRA `(.L_x_38) ;  /* 0x0000002400408947 */ /* 0x000fea0003800000 */
[----:B------:R-:W-:Y:S02]  /*2750*/  IMAD.MOV.U32 R12, RZ, RZ, RZ ;  /* 0x000000ffff0c7224 */ /* 0x000fe400078e00ff */
[----:B------:R-:W-:Y:S02]  /*2760*/  IMAD.MOV.U32 R13, RZ, RZ, R9 ;  /* 0x000000ffff0d7224 */ /* 0x000fe400078e0009 */
[----:B------:R-:W-:-:S07]  /*2770*/  IMAD.MOV.U32 R14, RZ, RZ, RZ ;  /* 0x000000ffff0e7224 */ /* 0x000fce00078e00ff */
.L_x_47:
[----:B0-----:R-:W-:Y:S01]  /*2780*/  LOP3.LUT R2, R13, 0x3, RZ, 0xc0, !PT ;  /* 0x000000030d027812 */ /* 0x001fe200078ec0ff */
[----:B------:R-:W-:Y:S03]  /*2790*/  BSSY.RECONVERGENT B1, `(.L_x_39) ;  /* 0x0000245000017945 */ /* 0x000fe60003800200 */
[----:B------:R-:W-:-:S04]  /*27a0*/  ISETP.NE.U32.AND P0, PT, R2, RZ, PT ;  /* 0x000000ff0200720c */ /* 0x000fc80003f05070 */
[----:B------:R-:W-:-:S13]  /*27b0*/  ISETP.NE.AND.EX P0, PT, RZ, RZ, PT, P0 ;  /* 0x000000ffff00720c */ /* 0x000fda0003f05300 */
[----:B------:R-:W-:Y:S05]  /*27c0*/  @!P0 BRA `(.L_x_40) ;  /* 0x0000002400048947 */ /* 0x000fea0003800000 */
[----:B------:R-:W0:Y:S01]  /*27d0*/  LDC.64 R10, c[0x4][0x8] ;  /* 0x01000200ff0a7b82 */ /* 0x000e220000000a00 */
[----:B------:R-:W-:Y:S01]  /*27e0*/  UMOV UR4, URZ ;  /* 0x000000ff00047c82 */ /* 0x000fe20008000000 */
[----:B------:R-:W-:Y:S01]  /*27f0*/  IMAD.MOV.U32 R15, RZ, RZ, RZ ;  /* 0x000000ffff0f7224 */ /* 0x000fe200078e00ff */
[----:B------:R-:W-:Y:S01]  /*2800*/  CS2R R6, SRZ ;  /* 0x0000000000067805 */ /* 0x000fe2000001ff00 */
[----:B------:R-:W-:Y:S02]  /*2810*/  IMAD.MOV.U32 R4, RZ, RZ, RZ ;  /* 0x000000ffff047224 */ /* 0x000fe400078e00ff */
[----:B------:R-:W-:Y:S02]  /*2820*/  IMAD.MOV.U32 R3, RZ, RZ, RZ ;  /* 0x000000ffff037224 */ /* 0x000fe400078e00ff */
[----:B------:R-:W-:Y:S02]  /*2830*/  IMAD.U32 R5, RZ, RZ, UR4 ;  /* 0x00000004ff057e24 */ /* 0x000fe4000f8e00ff */
[----:B0-----:R-:W-:-:S07]  /*2840*/  IMAD.WIDE.U32 R10, R12, 0xc80, R10 ;  /* 0x00000c800c0a7825 */ /* 0x001fce00078e000a */
.L_x_42:
[----:B------:R-:W-:-:S06]  /*2850*/  IMAD R2, R15, 0x4, R0 ;  /* 0x000000040f027824 */ /* 0x000fcc00078e0200 */
[----:B------:R-:W5:Y:S01]  /*2860*/  LDL R2, [R2+0x4] ;  /* 0x0000040002027983 */ /* 0x000f620000100800 */
[----:B------:R-:W-:-:S05]  /*2870*/  UMOV UR4, URZ ;  /* 0x000000ff00047c82 */ /* 0x000fca0008000000 */
.L_x_41:
        /* <DEDUP_REMOVED lines=25> */
[----:B------:R-:W-:-:S03]  /*2a10*/  @P4 LOP3.LUT R5, R5, R21, RZ, 0x3c, !PT ;  /* 0x0000001505054212 */ /* 0x000fc600078e3cff */
[----:B------:R-:W3:Y:S01]  /*2a20*/  @P1 LDG.E R21, desc[UR6][R16.64+0x18] ;  /* 0x0000180610151981 */ /* 0x000ee2000c1e1900 */
[----:B------:R-:W-:-:S03]  /*2a30*/  @!P0 LOP3.LUT R3, R3, R18, RZ, 0x3c, !PT ;  /* 0x0000001203038212 */ /* 0x000fc600078e3cff */
        /* <DEDUP_REMOVED lines=9> */
[----:B---3--:R-:W-:-:S03]  /*2ad0*/  @P1 LOP3.LUT R6, R6, R21, RZ, 0x3c, !PT ;  /* 0x0000001506061212 */ /* 0x008fc600078e3cff */
[----:B------:R-:W3:Y:S01]  /*2ae0*/  @P2 LDG.E R21, desc[UR6][R16.64+0x34] ;  /* 0x0000340610152981 */ /* 0x000ee2000c1e1900 */
[----:B------:R-:W-:-:S03]  /*2af0*/  @!P0 LOP3.LUT R7, R7, R18, RZ, 0x3c, !PT ;  /* 0x0000001207078212 */ /* 0x000fc600078e3cff */
[----:B------:R-:W3:Y:S01]  /*2b00*/  @P2 LDG.E R18, desc[UR6][R16.64+0x30] ;  /* 0x0000300610122981 */ /* 0x000ee2000c1e1900 */
[----:B------:R-:W-:-:S03]  /*2b10*/  @!P0 LOP3.LUT R4, R4, R19, RZ, 0x3c, !PT ;  /* 0x0000001304048212 */ /* 0x000fc600078e3cff */
        /* <DEDUP_REMOVED lines=78> */
[----:B------:R-:W-:-:S03]  /*3000*/  @P5 LOP3.LUT R5, R5, R27, RZ, 0x3c, !PT ;  /* 0x0000001b05055212 */ /* 0x000fc600078e3cff */
        /* <DEDUP_REMOVED lines=9> */
[----:B------:R-:W2:Y:S04]  /*30a0*/  @P3 LDG.E R23, desc[UR6][R16.64+0xe8] ;  /* 0x0000e80610173981 */ /* 0x000ea8000c1e1900 */
        /* <DEDUP_REMOVED lines=19> */
[----:B------:R-:W-:-:S03]  /*31e0*/  @P4 LOP3.LUT R6, R6, R25, RZ, 0x3c, !PT ;  /* 0x0000001906064212 */ /* 0x000fc600078e3cff */
[----:B------:R-:W4:Y:S01]  /*31f0*/  @P0 LDG.E R25, desc[UR6][R16.64+0x130] ;  /* 0x0001300610190981 */ /* 0x000f22000c1e1900 */
[----:B------:R-:W-:Y:S02]  /*3200*/  @P4 LOP3.LUT R7, R7, R26, RZ, 0x3c, !PT ;  /* 0x0000001a07074212 */ /* 0x000fe400078e3cff */
[----:B------:R-:W-:Y:S01]  /*3210*/  @P5 LOP3.LUT R6, R6, R21, RZ, 0x3c, !PT ;  /* 0x0000001506065212 */ /* 0x000fe200078e3cff */
[----:B------:R-:W4:Y:S01]  /*3220*/  @P0 LDG.E R26, desc[UR6][R16.64+0x13c] ;  /* 0x00013c06101a0981 */ /* 0x000f22000c1e1900 */
[----:B------:R-:W-:-:S03]  /*3230*/  @P4 LOP3.LUT R4, R4, R27, RZ, 0x3c, !PT ;  /* 0x0000001b04044212 */ /* 0x000fc600078e3cff */
[----:B------:R-:W4:Y:S01]  /*3240*/  @P6 LDG.E R21, desc[UR6][R16.64+0x124] ;  /* 0x0001240610156981 */ /* 0x000f22000c1e1900 */
[----:B------:R-:W-:-:S03]  /*3250*/  @P5 LOP3.LUT R7, R7, R18, RZ, 0x3c, !PT ;  /* 0x0000001207075212 */ /* 0x000fc600078e3cff */
        /* <DEDUP_REMOVED lines=25> */
[----:B0-----:R-:W-:Y:S05]  /*33f0*/  @!P0 BRA `(.L_x_40) ;  /* 0x0000001400f88947 */ /* 0x001fea0003800000 */
[----:B------:R-:W-:Y:S01]  /*3400*/  UMOV UR4, URZ ;  /* 0x000000ff00047c82 */ /* 0x000fe20008000000 */
[----:B------:R-:W-:Y:S01]  /*3410*/  IMAD.MOV.U32 R15, RZ, RZ, RZ ;  /* 0x000000ffff0f7224 */ /* 0x000fe200078e00ff */
[----:B------:R-:W-:Y:S01]  /*3420*/  CS2R R6, SRZ ;  /* 0x0000000000067805 */ /* 0x000fe2000001ff00 */
[----:B------:R-:W-:Y:S02]  /*3430*/  IMAD.MOV.U32 R4, RZ, RZ, RZ ;  /* 0x000000ffff047224 */ /* 0x000fe400078e00ff */
[----:B------:R-:W-:Y:S02]  /*3440*/  IMAD.MOV.U32 R3, RZ, RZ, RZ ;  /* 0x000000ffff037224 */ /* 0x000fe400078e00ff */
[----:B------:R-:W-:-:S07]  /*3450*/  IMAD.U32 R5, RZ, RZ, UR4 ;  /* 0x00000004ff057e24 */ /* 0x000fce000f8e00ff */
.L_x_44:
[----:B------:R-:W-:-:S06]  /*3460*/  IMAD R2, R15, 0x4, R0 ;  /* 0x000000040f027824 */ /* 0x000fcc00078e0200 */
[----:B------:R-:W5:Y:S01]  /*3470*/  LDL R2, [R2+0x4] ;  /* 0x0000040002027983 */ /* 0x000f620000100800 */
[----:B------:R-:W-:-:S05]  /*3480*/  UMOV UR4, URZ ;  /* 0x000000ff00047c82 */ /* 0x000fca0008000000 */
.L_x_43:
        /* <DEDUP_REMOVED lines=190> */
.L_x_46:
[----:B------:R-:W-:-:S06]  /*4070*/  IMAD R2, R15, 0x4, R0 ;  /* 0x000000040f027824 */ /* 0x000fcc00078e0200 */
[----:B------:R-:W5:Y:S01]  /*4080*/  LDL R2, [R2+0x4] ;  /* 0x0000040002027983 */ /* 0x000f620000100800 */
[----:B------:R-:W-:-:S05]  /*4090*/  UMOV UR4, URZ ;  /* 0x000000ff00047c82 */ /* 0x000fca0008000000 */
.L_x_45:
        /* <DEDUP_REMOVED lines=180> */
.L_x_40:
[----:B------:R-:W-:Y:S05]  /*4be0*/  BSYNC.RECONVERGENT B1 ;  /* 0x0000000000017941 */ /* 0x000fea0003800200 */
.L_x_39:
[C---:B------:R-:W-:Y:S01]  /*4bf0*/  ISETP.GT.U32.AND P0, PT, R13.reuse, 0x3, PT ;  /* 0x000000030d00780c */ /* 0x040fe20003f04070 */
[----:B------:R-:W-:Y:S01]  /*4c00*/  VIADD R12, R12, 0x1 ;  /* 0x000000010c0c7836 */ /* 0x000fe20000000000 */
[--C-:B------:R-:W-:Y:S02]  /*4c10*/  SHF.R.U64 R13, R13, 0x2, R14.reuse ;  /* 0x000000020d0d7819 */ /* 0x100fe4000000120e */
[----:B------:R-:W-:Y:S02]  /*4c20*/  ISETP.GT.U32.AND.EX P0, PT, R14, RZ, PT, P0 ;  /* 0x000000ff0e00720c */ /* 0x000fe40003f04100 */
[----:B------:R-:W-:-:S11]  /*4c30*/  SHF.R.U32.HI R14, RZ, 0x2, R14 ;  /* 0x00000002ff0e7819 */ /* 0x000fd6000001160e */
[----:B------:R-:W-:Y:S05]  /*4c40*/  @P0 BRA `(.L_x_47) ;  /* 0xffffffd800cc0947 */ /* 0x000fea000383ffff */
.L_x_38:
[----:B------:R-:W-:Y:S05]  /*4c50*/  BSYNC.RECONVERGENT B0 ;  /* 0x0000000000007941 */ /* 0x000fea0003800200 */
.L_x_37:
[----:B------:R-:W1:Y:S01]  /*4c60*/  LDCU.64 UR4, c[0x0][0x380] ;  /* 0x00007000ff0477ac */ /* 0x000e620008000a00 */
[----:B0-----:R-:W-:Y:S01]  /*4c70*/  SHF.R.S32.HI R7, RZ, 0x1f, R8 ;  /* 0x0000001fff077819 */ /* 0x001fe20000011408 */
[----:B------:R-:W0:Y:S01]  /*4c80*/  LDC R2, c[0x0][0x38c] ;  /* 0x0000e300ff027b82 */ /* 0x000e220000000800 */
[----:B-1----:R-:W-:-:S04]  /*4c90*/  LEA R6, P0, R8, UR4, 0x3 ;  /* 0x0000000408067c11 */ /* 0x002fc8000f8018ff */
[----:B------:R-:W-:-:S06]  /*4ca0*/  LEA.HI.X R7, R8, UR5, R7, 0x3, P0 ;  /* 0x0000000508077c11 */ /* 0x000fcc00080f1c07 */
[----:B------:R-:W2:Y:S01]  /*4cb0*/  LDG.E.64 R6, desc[UR6][R6.64] ;  /* 0x0000000606067981 */ /* 0x000ea2000c1e1b00 */
[----:B------:R-:W-:Y:S02]  /*4cc0*/  SHF.R.U32.HI R0, RZ, 0x2, R3 ;  /* 0x00000002ff007819 */ /* 0x000fe40000011603 */
[C---:B0-----:R-:W-:Y:S02]  /*4cd0*/  LOP3.LUT R4, R2.reuse, 0xaad26b49, RZ, 0x3c, !PT ;  /* 0xaad26b4902047812 */ /* 0x041fe400078e3cff */
[----:B------:R-:W-:Y:S01]  /*4ce0*/  ISETP.GT.AND P0, PT, R2, -0x1, PT ;  /* 0xffffffff0200780c */ /* 0x000fe20003f04270 */
[----:B------:R-:W-:Y:S01]  /*4cf0*/  IMAD.MOV.U32 R2, RZ, RZ, -0x266e14b1 ;  /* 0xd991eb4fff027424 */ /* 0x000fe200078e00ff */
[----:B------:R-:W-:Y:S01]  /*4d00*/  LOP3.LUT R0, R0, R3, RZ, 0x3c, !PT ;  /* 0x0000000300007212 */ /* 0x000fe200078e3cff */
[----:B------:R-:W-:Y:S02]  /*4d10*/  IMAD R4, R4, 0x4182bed5, RZ ;  /* 0x4182bed504047824 */ /* 0x000fe400078e02ff */
[----:B------:R-:W-:Y:S01]  /*4d20*/  IMAD.SHL.U32 R3, R5, 0x10, RZ ;  /* 0x0000001005037824 */ /* 0x000fe200078e00ff */
[----:B------:R-:W-:Y:S01]  /*4d30*/  SEL R11, R2, 0x8bf16996, P0 ;  /* 0x8bf16996020b7807 */ /* 0x000fe20000000000 */
[----:B------:R-:W-:-:S03]  /*4d40*/  IMAD.SHL.U32 R2, R0, 0x2, RZ ;  /* 0x0000000200027824 */ /* 0x000fc600078e00ff */
[----:B------:R-:W-:Y:S02]  /*4d50*/  IADD3 R4, PT, PT, R11, 0x64f0c9, R4 ;  /* 0x0064f0c90b047810 */ /* 0x000fe40007ffe004 */
[----:B------:R-:W-:-:S03]  /*4d60*/  LOP3.LUT R2, R0, R2, R3, 0x96, !PT ;  /* 0x0000000200027212 */ /* 0x000fc600078e9603 */
[----:B------:R-:W-:Y:S01]  /*4d70*/  IMAD R0, R9, 0x587c5, R4 ;  /* 0x000587c509007824 */ /* 0x000fe200078e0204 */
[----:B------:R-:W-:-:S04]  /*4d80*/  LOP3.LUT R5, R2, R5, RZ, 0x3c, !PT ;  /* 0x0000000502057212 */ /* 0x000fc800078e3cff */
[----:B------:R-:W-:-:S05]  /*4d90*/  IADD3 R0, PT, PT, R0, 0x587c5, R5 ;  /* 0x000587c500007810 */ /* 0x000fca0007ffe005 */
[----:B------:R-:W-:-:S05]  /*4da0*/  IMAD.HI.U32 R3, R0, 0x51eb851f, RZ ;  /* 0x51eb851f00037827 */ /* 0x000fca00078e00ff */
[----:B------:R-:W-:-:S05]  /*4db0*/  SHF.R.U32.HI R5, RZ, 0x5, R3 ;  /* 0x00000005ff057819 */ /* 0x000fca0000011603 */
[----:B------:R-:W-:Y:S01]  /*4dc0*/  IMAD R5, R5, -0x64, R0 ;  /* 0xffffff9c05057824 */ /* 0x000fe200078e0200 */
[----:B--2---:R-:W-:-:S04]  /*4dd0*/  LEA R2, P0, R9, R6, 0x2 ;  /* 0x0000000609027211 */ /* 0x004fc800078010ff */
[----:B------:R-:W-:-:S05]  /*4de0*/  LEA.HI.X R3, R9, R7, RZ, 0x2, P0 ;  /* 0x0000000709037211 */ /* 0x000fca00000f14ff */
[----:B------:R-:W-:Y:S01]  /*4df0*/  STG.E desc[UR6][R2.64], R5 ;  /* 0x0000000502007986 */ /* 0x000fe2000c101906 */
[----:B------:R-:W-:Y:S05]  /*4e00*/  EXIT ;  /* 0x000000000000794d */ /* 0x000fea0003800000 */
.L_x_48:
        /* <DEDUP_REMOVED lines=15> */
.L_x_50:


//--------------------- .nv.global.init           --------------------------
	.section	.nv.global.init,"aw",@progbits
	.align	4
.nv.global.init:
	.type		mrg32k3aM1SubSeq,@object
	.size		mrg32k3aM1SubSeq,(mrg32k3aM2SubSeq - mrg32k3aM1SubSeq)
mrg32k3aM1SubSeq:
        /*0000*/ 	.byte	0x0b, 0xcc, 0xee, 0x04, 0x73, 0x29, 0x8b, 0x6f, 0xf6, 0x53, 0x03, 0xf6, 0x23, 0xf6, 0xea, 0xda
        /* <DEDUP_REMOVED lines=125> */
	.type		mrg32k3aM2SubSeq,@object
	.size		mrg32k3aM2SubSeq,(mrg32k3aM1 - mrg32k3aM2SubSeq)
mrg32k3aM2SubSeq:
        /* <DEDUP_REMOVED lines=126> */
	.type		mrg32k3aM1,@object
	.size		mrg32k3aM1,(mrg32k3aM1Seq - mrg32k3aM1)
mrg32k3aM1:
        /* <DEDUP_REMOVED lines=144> */
	.type		mrg32k3aM1Seq,@object
	.size		mrg32k3aM1Seq,(mrg32k3aM2 - mrg32k3aM1Seq)
mrg32k3aM1Seq:
        /* <DEDUP_REMOVED lines=144> */
	.type		mrg32k3aM2,@object
	.size		mrg32k3aM2,(mrg32k3aM2Seq - mrg32k3aM2)
mrg32k3aM2:
        /* <DEDUP_REMOVED lines=144> */
	.type		mrg32k3aM2Seq,@object
	.size		mrg32k3aM2Seq,(precalc_xorwow_matrix - mrg32k3aM2Seq)
mrg32k3aM2Seq:
        /* <DEDUP_REMOVED lines=144> */
	.type		precalc_xorwow_matrix,@object
	.size		precalc_xorwow_matrix,(precalc_xorwow_offset_matrix - precalc_xorwow_matrix)
precalc_xorwow_matrix:
        /* <DEDUP_REMOVED lines=6400> */
	.type		precalc_xorwow_offset_matrix,@object
	.size		precalc_xorwow_offset_matrix,(.L_1 - precalc_xorwow_offset_matrix)
precalc_xorwow_offset_matrix:
        /* <DEDUP_REMOVED lines=6400> */
.L_1:


//--------------------- .nv.shared.reserved.0     --------------------------
	.section	.nv.shared.reserved.0,"aw",@nobits
	.weak		__nv_reservedSMEM_offset_0_alias
	.size		__nv_reservedSMEM_offset_0_alias, 0, 64
	.other		__nv_reservedSMEM_offset_0_alias,@"STO_CUDA_RESERVED_SHARED STV_DEFAULT"
__nv_reservedSMEM_offset_0_alias:
	.zero		0
	.zero		64


//--------------------- .nv.constant0._Z17generateSDDMatrixPPii --------------------------
	.section	.nv.constant0._Z17generateSDDMatrixPPii,"a",@progbits
	.sectionflags	@""
	.align	4
.nv.constant0._Z17generateSDDMatrixPPii:
	.zero		908


//--------------------- .nv.constant0._Z20generateRandomValuesPPiii --------------------------
	.section	.nv.constant0._Z20generateRandomValuesPPiii,"a",@progbits
	.sectionflags	@""
	.align	4
.nv.constant0._Z20generateRandomValuesPPiii:
	.zero		912


//--------------------- SYMBOLS --------------------------

	.type		.nv.reservedSmem.offset0,@object
	.size		.nv.reservedSmem.offset0,0x4
